	.target	sm_100a

	.elftype	@"ET_EXEC"


//--------------------- .note.nv.tkinfo           --------------------------
	.section	.note.nv.tkinfo,"",@"SHT_NOTE"
	.sectionflags	@"SHF_NOTE_NV_TKINFO"
	.tkinfo
        /*0018*/ 	.word	0x00000002
        /*0030*/ 	.string	""
        /*0030*/ 	.string	"ptxas"
        /*0030*/ 	.string	"Cuda compilation tools, release 13.0, V13.0.88"
        /*0030*/ 	.string	"Build cuda_13.0.r13.0/compiler.36424714_0"
        /*0030*/ 	.string	"-arch sm_100a -m 64 "



//--------------------- .note.nv.cuinfo           --------------------------
	.section	.note.nv.cuinfo,"",@"SHT_NOTE"
	.sectionflags	@"SHF_NOTE_NV_CUINFO"
        /*0018*/ 	.short	0x0002
        /*001a*/ 	.short	0x0064
        /*001c*/ 	.short	0x0082
	.zero		2


//--------------------- .nv.info                  --------------------------
	.section	.nv.info,"",@"SHT_CUDA_INFO"
	.align	4


	//----- nvinfo : EIATTR_REGCOUNT
	.align		4
        /*0000*/ 	.byte	0x04, 0x2f
        /*0002*/ 	.short	(.L_19 - .L_18)
	.align		4
.L_18:
        /*0004*/ 	.word	index@(_ZN7cutlass13device_kernelINS_4gemm6kernel13GemmUniversalIN4cute5tupleIJiiiiEEENS1_10collective13CollectiveMmaINS1_35MainloopSm100TmaUmmaWarpSpecializedILi3ELi2ELi4ENS5_IJNS4_1CILi1EEESB_SB_EEEEENS5_IJNSA_ILi64EEESE_NSA_ILi128EEEEEENS_10bfloat16_tENS5_IJlSB_lEEESH_SI_NS4_8TiledMMAINS4_8MMA_AtomIJNS4_20SM100_MMA_F16BF16_SSISH_SH_fLi64ELi64ELNS4_4UMMA5MajorE0ELSN_0ELNSM_7ScaleInE0ELSO_0EEEEEENS4_6LayoutISC_NS5_IJNSA_ILi0EEESS_SS_EEEEENS5_IJNS4_10UnderscoreESV_SV_EEEEENS4_13SM90_TMA_LOADENS4_14ComposedLayoutINS4_7SwizzleILi3ELi4ELi3EEENS4_18smem_ptr_flag_bitsILi16EEENSR_INS5_IJNSA_ILi8EEESE_EEENS5_IJSE_SB_EEEEEEEvNS4_8identityESY_S18_vS19_EENS_8epilogue10collective18CollectiveEpilogueINS1B_23Sm100TmaWarpSpecializedILi3ELi2ELi16ELb1ELb0EEEJSG_NS5_IJNSR_ISE_SB_EENSR_INSA_ILi32EEESB_EEEEESH_SI_SH_SI_NS1B_6fusion15FusionCallbacksIS1F_NS1K_17LinearCombinationISH_fSH_fLNS_15FloatRoundStyleE2EEESG_S1J_JEEENS4_5SM1004TMEM4LOAD26SM100_TMEM_LOAD_16dp256b4xESY_NSZ_INS10_ILi2ELi4ELi3EEES13_NSR_INS5_IJS14_S1H_EEENS5_IJS1H_SB_EEEEEEENS4_17SM75_U32x4_LDSM_NENS4_14SM90_TMA_STOREES1Y_NS4_17SM90_U32x4_STSM_NENS4_39AutoVectorizingCopyWithAssumedAlignmentILi128EEEEEEvvEEEEvNT_6ParamsE)
        /*0008*/ 	.word	0x0000004f


	//----- nvinfo : EIATTR_FRAME_SIZE
	.align		4
.L_19:
        /*000c*/ 	.byte	0x04, 0x11
        /*000e*/ 	.short	(.L_21 - .L_20)
	.align		4
.L_20:
        /*0010*/ 	.word	index@($__internal_2_$__cuda_sm10x_tcgen05_guardrail_trap_unallocated_columns_being_dealloced)
        /*0014*/ 	.word	0x00000000


	//----- nvinfo : EIATTR_FRAME_SIZE
	.align		4
.L_21:
        /*0018*/ 	.byte	0x04, 0x11
        /*001a*/ 	.short	(.L_23 - .L_22)
	.align		4
.L_22:
        /*001c*/ 	.word	index@($__internal_1_$__cuda_sm10x_tcgen05_guardrail_trap_phase_invalid_during_alloc)
        /*0020*/ 	.word	0x00000000


	//----- nvinfo : EIATTR_FRAME_SIZE
	.align		4
.L_23:
        /*0024*/ 	.byte	0x04, 0x11
        /*0026*/ 	.short	(.L_25 - .L_24)
	.align		4
.L_24:
        /*0028*/ 	.word	index@($__internal_0_$__cuda_sm10x_tcgen05_guardrail_trap_col_being_dealloced_not_returned_by_alloc)
        /*002c*/ 	.word	0x00000000


	//----- nvinfo : EIATTR_FRAME_SIZE
	.align		4
.L_25:
        /*0030*/ 	.byte	0x04, 0x11
        /*0032*/ 	.short	(.L_27 - .L_26)
	.align		4
.L_26:
        /*0034*/ 	.word	index@(_ZN7cutlass13device_kernelINS_4gemm6kernel13GemmUniversalIN4cute5tupleIJiiiiEEENS1_10collective13CollectiveMmaINS1_35MainloopSm100TmaUmmaWarpSpecializedILi3ELi2ELi4ENS5_IJNS4_1CILi1EEESB_SB_EEEEENS5_IJNSA_ILi64EEESE_NSA_ILi128EEEEEENS_10bfloat16_tENS5_IJlSB_lEEESH_SI_NS4_8TiledMMAINS4_8MMA_AtomIJNS4_20SM100_MMA_F16BF16_SSISH_SH_fLi64ELi64ELNS4_4UMMA5MajorE0ELSN_0ELNSM_7ScaleInE0ELSO_0EEEEEENS4_6LayoutISC_NS5_IJNSA_ILi0EEESS_SS_EEEEENS5_IJNS4_10UnderscoreESV_SV_EEEEENS4_13SM90_TMA_LOADENS4_14ComposedLayoutINS4_7SwizzleILi3ELi4ELi3EEENS4_18smem_ptr_flag_bitsILi16EEENSR_INS5_IJNSA_ILi8EEESE_EEENS5_IJSE_SB_EEEEEEEvNS4_8identityESY_S18_vS19_EENS_8epilogue10collective18CollectiveEpilogueINS1B_23Sm100TmaWarpSpecializedILi3ELi2ELi16ELb1ELb0EEEJSG_NS5_IJNSR_ISE_SB_EENSR_INSA_ILi32EEESB_EEEEESH_SI_SH_SI_NS1B_6fusion15FusionCallbacksIS1F_NS1K_17LinearCombinationISH_fSH_fLNS_15FloatRoundStyleE2EEESG_S1J_JEEENS4_5SM1004TMEM4LOAD26SM100_TMEM_LOAD_16dp256b4xESY_NSZ_INS10_ILi2ELi4ELi3EEES13_NSR_INS5_IJS14_S1H_EEENS5_IJS1H_SB_EEEEEEENS4_17SM75_U32x4_LDSM_NENS4_14SM90_TMA_STOREES1Y_NS4_17SM90_U32x4_STSM_NENS4_39AutoVectorizingCopyWithAssumedAlignmentILi128EEEEEEvvEEEEvNT_6ParamsE)
        /*0038*/ 	.word	0x00000000


	//----- nvinfo : EIATTR_MIN_STACK_SIZE
	.align		4
.L_27:
        /*003c*/ 	.byte	0x04, 0x12
        /*003e*/ 	.short	(.L_29 - .L_28)
	.align		4
.L_28:
        /*0040*/ 	.word	index@(_ZN7cutlass13device_kernelINS_4gemm6kernel13GemmUniversalIN4cute5tupleIJiiiiEEENS1_10collective13CollectiveMmaINS1_35MainloopSm100TmaUmmaWarpSpecializedILi3ELi2ELi4ENS5_IJNS4_1CILi1EEESB_SB_EEEEENS5_IJNSA_ILi64EEESE_NSA_ILi128EEEEEENS_10bfloat16_tENS5_IJlSB_lEEESH_SI_NS4_8TiledMMAINS4_8MMA_AtomIJNS4_20SM100_MMA_F16BF16_SSISH_SH_fLi64ELi64ELNS4_4UMMA5MajorE0ELSN_0ELNSM_7ScaleInE0ELSO_0EEEEEENS4_6LayoutISC_NS5_IJNSA_ILi0EEESS_SS_EEEEENS5_IJNS4_10UnderscoreESV_SV_EEEEENS4_13SM90_TMA_LOADENS4_14ComposedLayoutINS4_7SwizzleILi3ELi4ELi3EEENS4_18smem_ptr_flag_bitsILi16EEENSR_INS5_IJNSA_ILi8EEESE_EEENS5_IJSE_SB_EEEEEEEvNS4_8identityESY_S18_vS19_EENS_8epilogue10collective18CollectiveEpilogueINS1B_23Sm100TmaWarpSpecializedILi3ELi2ELi16ELb1ELb0EEEJSG_NS5_IJNSR_ISE_SB_EENSR_INSA_ILi32EEESB_EEEEESH_SI_SH_SI_NS1B_6fusion15FusionCallbacksIS1F_NS1K_17LinearCombinationISH_fSH_fLNS_15FloatRoundStyleE2EEESG_S1J_JEEENS4_5SM1004TMEM4LOAD26SM100_TMEM_LOAD_16dp256b4xESY_NSZ_INS10_ILi2ELi4ELi3EEES13_NSR_INS5_IJS14_S1H_EEENS5_IJS1H_SB_EEEEEEENS4_17SM75_U32x4_LDSM_NENS4_14SM90_TMA_STOREES1Y_NS4_17SM90_U32x4_STSM_NENS4_39AutoVectorizingCopyWithAssumedAlignmentILi128EEEEEEvvEEEEvNT_6ParamsE)
        /*0044*/ 	.word	0x00000000
.L_29:


//--------------------- .nv.compat                --------------------------
	.section	.nv.compat,"",@"SHT_CUDA_COMPAT_INFO"
	.align	4
        /*0000*/ 	.byte	0x02, 0x09, 0x01, 0x00, 0x02, 0x02, 0x02, 0x00, 0x02, 0x05, 0x05, 0x00, 0x03, 0x07, 0x01, 0x01
        /*0010*/ 	.byte	0x02, 0x03, 0x01, 0x00, 0x02, 0x06, 0x01, 0x00, 0x04, 0x0b, 0x08, 0x00, 0x09, 0x00, 0x00, 0x00
        /*0020*/ 	.byte	0x00, 0x00, 0x00, 0x00


//--------------------- .nv.info._ZN7cutlass13device_kernelINS_4gemm6kernel13GemmUniversalIN4cute5tupleIJiiiiEEENS1_10collective13CollectiveMmaINS1_35MainloopSm100TmaUmmaWarpSpecializedILi3ELi2ELi4ENS5_IJNS4_1CILi1EEESB_SB_EEEEENS5_IJNSA_ILi64EEESE_NSA_ILi128EEEEEENS_10bfloat16_tENS5_IJlSB_lEEESH_SI_NS4_8TiledMMAINS4_8MMA_AtomIJNS4_20SM100_MMA_F16BF16_SSISH_SH_fLi64ELi64ELNS4_4UMMA5MajorE0ELSN_0ELNSM_7ScaleInE0ELSO_0EEEEEENS4_6LayoutISC_NS5_IJNSA_ILi0EEESS_SS_EEEEENS5_IJNS4_10UnderscoreESV_SV_EEEEENS4_13SM90_TMA_LOADENS4_14ComposedLayoutINS4_7SwizzleILi3ELi4ELi3EEENS4_18smem_ptr_flag_bitsILi16EEENSR_INS5_IJNSA_ILi8EEESE_EEENS5_IJSE_SB_EEEEEEEvNS4_8identityESY_S18_vS19_EENS_8epilogue10collective18CollectiveEpilogueINS1B_23Sm100TmaWarpSpecializedILi3ELi2ELi16ELb1ELb0EEEJSG_NS5_IJNSR_ISE_SB_EENSR_INSA_ILi32EEESB_EEEEESH_SI_SH_SI_NS1B_6fusion15FusionCallbacksIS1F_NS1K_17LinearCombinationISH_fSH_fLNS_15FloatRoundStyleE2EEESG_S1J_JEEENS4_5SM1004TMEM4LOAD26SM100_TMEM_LOAD_16dp256b4xESY_NSZ_INS10_ILi2ELi4ELi3EEES13_NSR_INS5_IJS14_S1H_EEENS5_IJS1H_SB_EEEEEEENS4_17SM75_U32x4_LDSM_NENS4_14SM90_TMA_STOREES1Y_NS4_17SM90_U32x4_STSM_NENS4_39AutoVectorizingCopyWithAssumedAlignmentILi128EEEEEEvvEEEEvNT_6ParamsE --------------------------
	.section	.nv.info._ZN7cutlass13device_kernelINS_4gemm6kernel13GemmUniversalIN4cute5tupleIJiiiiEEENS1_10collective13CollectiveMmaINS1_35MainloopSm100TmaUmmaWarpSpecializedILi3ELi2ELi4ENS5_IJNS4_1CILi1EEESB_SB_EEEEENS5_IJNSA_ILi64EEESE_NSA_ILi128EEEEEENS_10bfloat16_tENS5_IJlSB_lEEESH_SI_NS4_8TiledMMAINS4_8MMA_AtomIJNS4_20SM100_MMA_F16BF16_SSISH_SH_fLi64ELi64ELNS4_4UMMA5MajorE0ELSN_0ELNSM_7ScaleInE0ELSO_0EEEEEENS4_6LayoutISC_NS5_IJNSA_ILi0EEESS_SS_EEEEENS5_IJNS4_10UnderscoreESV_SV_EEEEENS4_13SM90_TMA_LOADENS4_14ComposedLayoutINS4_7SwizzleILi3ELi4ELi3EEENS4_18smem_ptr_flag_bitsILi16EEENSR_INS5_IJNSA_ILi8EEESE_EEENS5_IJSE_SB_EEEEEEEvNS4_8identityESY_S18_vS19_EENS_8epilogue10collective18CollectiveEpilogueINS1B_23Sm100TmaWarpSpecializedILi3ELi2ELi16ELb1ELb0EEEJSG_NS5_IJNSR_ISE_SB_EENSR_INSA_ILi32EEESB_EEEEESH_SI_SH_SI_NS1B_6fusion15FusionCallbacksIS1F_NS1K_17LinearCombinationISH_fSH_fLNS_15FloatRoundStyleE2EEESG_S1J_JEEENS4_5SM1004TMEM4LOAD26SM100_TMEM_LOAD_16dp256b4xESY_NSZ_INS10_ILi2ELi4ELi3EEES13_NSR_INS5_IJS14_S1H_EEENS5_IJS1H_SB_EEEEEEENS4_17SM75_U32x4_LDSM_NENS4_14SM90_TMA_STOREES1Y_NS4_17SM90_U32x4_STSM_NENS4_39AutoVectorizingCopyWithAssumedAlignmentILi128EEEEEEvvEEEEvNT_6ParamsE,"",@"SHT_CUDA_INFO"
	.sectionflags	@""
	.align	4


	//----- nvinfo : EIATTR_CUDA_API_VERSION
	.align		4
        /*0000*/ 	.byte	0x04, 0x37
        /*0002*/ 	.short	(.L_31 - .L_30)
.L_30:
        /*0004*/ 	.word	0x00000082


	//----- nvinfo : EIATTR_KPARAM_INFO
	.align		4
.L_31:
        /*0008*/ 	.byte	0x04, 0x17
        /*000a*/ 	.short	(.L_33 - .L_32)
.L_32:
        /*000c*/ 	.word	0x00000000
        /*0010*/ 	.short	0x0000
        /*0012*/ 	.short	0x0000
        /*0014*/ 	.byte	0x00, 0xf0, 0x01, 0x20


	//----- nvinfo : EIATTR_AT_ENTRY_FRAGMENTS
	.align		4
.L_33:
        /*0018*/ 	.byte	0x04, 0x4f
        /*001a*/ 	.short	(.L_35 - .L_34)


	//   ....[0]....
.L_34:
        /*001c*/ 	.word	0x00000006


	//----- nvinfo : EIATTR_RESERVED_SMEM_USED
	.align		4
.L_35:
        /*0020*/ 	.byte	0x01, 0x41
	.zero		2


	//----- nvinfo : EIATTR_SPARSE_MMA_MASK
	.align		4
        /*0024*/ 	.byte	0x03, 0x50
        /*0026*/ 	.short	0x0000


	//----- nvinfo : EIATTR_TCGEN05_1CTA_USED
	.align		4
        /*0028*/ 	.byte	0x01, 0x51
	.zero		2


	//----- nvinfo : EIATTR_MAXREG_COUNT
	.align		4
        /*002c*/ 	.byte	0x03, 0x1b
        /*002e*/ 	.short	0x00ff


	//----- nvinfo : EIATTR_NUM_BARRIERS
	.align		4
        /*0030*/ 	.byte	0x02, 0x4c
        /*0032*/ 	.byte	0x07
	.zero		1


	//----- nvinfo : EIATTR_EXTERNS
	.align		4
        /*0034*/ 	.byte	0x04, 0x0f
        /*0036*/ 	.short	(.L_37 - .L_36)


	//   ....[0]....
	.align		4
.L_36:
        /*0038*/ 	.word	index@(__assertfail)


	//----- nvinfo : EIATTR_MERCURY_ISA_VERSION
	.align		4
.L_37:
        /*003c*/ 	.byte	0x03, 0x5f
        /*003e*/ 	.short	0x0101


	//----- nvinfo : EIATTR_INT_WARP_WIDE_INSTR_OFFSETS
	.align		4
        /*0040*/ 	.byte	0x04, 0x31
        /*0042*/ 	.short	(.L_39 - .L_38)


	//   ....[0]....
.L_38:
        /*0044*/ 	.word	0x00001ee0


	//   ....[1]....
        /*0048*/ 	.word	0x00003ab0


	//   ....[2]....
        /*004c*/ 	.word	0x00003ae0


	//   ....[3]....
        /*0050*/ 	.word	0x00003b30


	//   ....[4]....
        /*0054*/ 	.word	0x00004410


	//   ....[5]....
        /*0058*/ 	.word	0x00004430


	//   ....[6]....
        /*005c*/ 	.word	0x00004700


	//   ....[7]....
        /*0060*/ 	.word	0x00004830


	//----- nvinfo : EIATTR_COOP_GROUP_MASK_REGIDS
	.align		4
.L_39:
        /*0064*/ 	.byte	0x04, 0x29
        /*0066*/ 	.short	(.L_41 - .L_40)


	//   ....[0]....
.L_40:
        /*0068*/ 	.word	0xffffffff


	//   ....[1]....
        /*006c*/ 	.word	0xffffffff


	//   ....[2]....
        /*0070*/ 	.word	0xffffffff


	//   ....[3]....
        /*0074*/ 	.word	0xffffffff


	//   ....[4]....
        /*0078*/ 	.word	0xffffffff


	//   ....[5]....
        /*007c*/ 	.word	0xffffffff


	//   ....[6]....
        /*0080*/ 	.word	0xffffffff


	//   ....[7]....
        /*0084*/ 	.word	0xffffffff


	//   ....[8]....
        /*0088*/ 	.word	0xffffffff


	//   ....[9]....
        /*008c*/ 	.word	0xffffffff


	//   ....[10]....
        /*0090*/ 	.word	0xffffffff


	//   ....[11]....
        /*0094*/ 	.word	0xffffffff


	//   ....[12]....
        /*0098*/ 	.word	0xffffffff


	//----- nvinfo : EIATTR_COOP_GROUP_INSTR_OFFSETS
	.align		4
.L_41:
        /*009c*/ 	.byte	0x04, 0x28
        /*009e*/ 	.short	(.L_43 - .L_42)


	//   ....[0]....
.L_42:
        /*00a0*/ 	.word	0x00000090


	//   ....[1]....
        /*00a4*/ 	.word	0x000004d0


	//   ....[2]....
        /*00a8*/ 	.word	0x00000620


	//   ....[3]....
        /*00ac*/ 	.word	0x000007a0


	//   ....[4]....
        /*00b0*/ 	.word	0x000008a0


	//   ....[5]....
        /*00b4*/ 	.word	0x00000a10


	//   ....[6]....
        /*00b8*/ 	.word	0x00000bb0


	//   ....[7]....
        /*00bc*/ 	.word	0x00001dc0


	//   ....[8]....
        /*00c0*/ 	.word	0x00002b10


	//   ....[9]....
        /*00c4*/ 	.word	0x00002d20


	//   ....[10]....
        /*00c8*/ 	.word	0x00002d50


	//   ....[11]....
        /*00cc*/ 	.word	0x000039a0


	//   ....[12]....
        /*00d0*/ 	.word	0x00003bd0


	//----- nvinfo : EIATTR_VRC_CTA_INIT_COUNT
	.align		4
.L_43:
        /*00d4*/ 	.byte	0x02, 0x4a
        /*00d6*/ 	.byte	0x80
	.zero		1


	//----- nvinfo : EIATTR_SYSCALL_OFFSETS
	.align		4
        /*00d8*/ 	.byte	0x04, 0x46
        /*00da*/ 	.short	(.L_45 - .L_44)


	//   ....[0]....
.L_44:
        /*00dc*/ 	.word	0x00005410


	//   ....[1]....
        /*00e0*/ 	.word	0x00005500


	//   ....[2]....
        /*00e4*/ 	.word	0x00005ce0


	//   ....[3]....
        /*00e8*/ 	.word	0x00006620


	//----- nvinfo : EIATTR_MBARRIER_INSTR_OFFSETS
	.align		4
.L_45:
        /*00ec*/ 	.byte	0x04, 0x39
        /*00ee*/ 	.short	(.L_47 - .L_46)


	//   ....[0]....
.L_46:
        /*00f0*/ 	.word	0x000005b0
        /*00f4*/ 	.word	0x000000ff
        /*00f8*/ 	.word	0x00000000
        /*00fc*/ 	.short	0x0100
        /*00fe*/ 	.byte	0x05
	.zero		1


	//   ....[1]....
        /*0100*/ 	.word	0x000005c0
        /*0104*/ 	.word	0x000000ff
        /*0108*/ 	.word	0x00000018
        /*010c*/ 	.short	0x0100
        /*010e*/ 	.byte	0x05
	.zero		1


	//   ....[2]....
        /*0110*/ 	.word	0x000005d0
        /*0114*/ 	.word	0x000000ff
        /*0118*/ 	.word	0x00000008
        /*011c*/ 	.short	0x0100
        /*011e*/ 	.byte	0x05
	.zero		1


	//   ....[3]....
        /*0120*/ 	.word	0x000005e0
        /*0124*/ 	.word	0x000000ff
        /*0128*/ 	.word	0x00000020
        /*012c*/ 	.short	0x0100
        /*012e*/ 	.byte	0x05
	.zero		1


	//   ....[4]....
        /*0130*/ 	.word	0x000005f0
        /*0134*/ 	.word	0x000000ff
        /*0138*/ 	.word	0x00000010
        /*013c*/ 	.short	0x0100
        /*013e*/ 	.byte	0x05
	.zero		1


	//   ....[5]....
        /*0140*/ 	.word	0x00000600
        /*0144*/ 	.word	0x000000ff
        /*0148*/ 	.word	0x00000028
        /*014c*/ 	.short	0x0100
        /*014e*/ 	.byte	0x05
	.zero		1


	//   ....[6]....
        /*0150*/ 	.word	0x00000730
        /*0154*/ 	.word	0x000000ff
        /*0158*/ 	.word	0x00000030
        /*015c*/ 	.short	0x0100
        /*015e*/ 	.byte	0x07
	.zero		1


	//   ....[7]....
        /*0160*/ 	.word	0x00000740
        /*0164*/ 	.word	0x000000ff
        /*0168*/ 	.word	0x00000048
        /*016c*/ 	.short	0x0100
        /*016e*/ 	.byte	0x07
	.zero		1


	//   ....[8]....
        /*0170*/ 	.word	0x00000750
        /*0174*/ 	.word	0x000000ff
        /*0178*/ 	.word	0x00000038
        /*017c*/ 	.short	0x0100
        /*017e*/ 	.byte	0x07
	.zero		1


	//   ....[9]....
        /*0180*/ 	.word	0x00000760
        /*0184*/ 	.word	0x000000ff
        /*0188*/ 	.word	0x00000050
        /*018c*/ 	.short	0x0100
        /*018e*/ 	.byte	0x07
	.zero		1


	//   ....[10]....
        /*0190*/ 	.word	0x00000770
        /*0194*/ 	.word	0x000000ff
        /*0198*/ 	.word	0x00000040
        /*019c*/ 	.short	0x0100
        /*019e*/ 	.byte	0x07
	.zero		1


	//   ....[11]....
        /*01a0*/ 	.word	0x00000780
        /*01a4*/ 	.word	0x000000ff
        /*01a8*/ 	.word	0x00000058
        /*01ac*/ 	.short	0x0100
        /*01ae*/ 	.byte	0x07
	.zero		1


	//   ....[12]....
        /*01b0*/ 	.word	0x00000870
        /*01b4*/ 	.word	0x000000ff
        /*01b8*/ 	.word	0x00000060
        /*01bc*/ 	.short	0x0100
        /*01be*/ 	.byte	0x05
	.zero		1


	//   ....[13]....
        /*01c0*/ 	.word	0x00000880
        /*01c4*/ 	.word	0x000000ff
        /*01c8*/ 	.word	0x00000068
        /*01cc*/ 	.short	0x0100
        /*01ce*/ 	.byte	0x05
	.zero		1


	//   ....[14]....
        /*01d0*/ 	.word	0x000009c0
        /*01d4*/ 	.word	0x000000ff
        /*01d8*/ 	.word	0x00000070
        /*01dc*/ 	.short	0x0100
        /*01de*/ 	.byte	0x05
	.zero		1


	//   ....[15]....
        /*01e0*/ 	.word	0x000009d0
        /*01e4*/ 	.word	0x000000ff
        /*01e8*/ 	.word	0x00000080
        /*01ec*/ 	.short	0x0100
        /*01ee*/ 	.byte	0x05
	.zero		1


	//   ....[16]....
        /*01f0*/ 	.word	0x000009e0
        /*01f4*/ 	.word	0x000000ff
        /*01f8*/ 	.word	0x00000078
        /*01fc*/ 	.short	0x0100
        /*01fe*/ 	.byte	0x05
	.zero		1


	//   ....[17]....
        /*0200*/ 	.word	0x000009f0
        /*0204*/ 	.word	0x000000ff
        /*0208*/ 	.word	0x00000088
        /*020c*/ 	.short	0x0100
        /*020e*/ 	.byte	0x05
	.zero		1


	//   ....[18]....
        /*0210*/ 	.word	0x00000b20
        /*0214*/ 	.word	0x000000ff
        /*0218*/ 	.word	0x00000090
        /*021c*/ 	.short	0x0100
        /*021e*/ 	.byte	0x07
	.zero		1


	//   ....[19]....
        /*0220*/ 	.word	0x00000b30
        /*0224*/ 	.word	0x000000ff
        /*0228*/ 	.word	0x000000b0
        /*022c*/ 	.short	0x0100
        /*022e*/ 	.byte	0x07
	.zero		1


	//   ....[20]....
        /*0230*/ 	.word	0x00000b40
        /*0234*/ 	.word	0x000000ff
        /*0238*/ 	.word	0x00000098
        /*023c*/ 	.short	0x0100
        /*023e*/ 	.byte	0x07
	.zero		1


	//   ....[21]....
        /*0240*/ 	.word	0x00000b50
        /*0244*/ 	.word	0x000000ff
        /*0248*/ 	.word	0x000000b8
        /*024c*/ 	.short	0x0100
        /*024e*/ 	.byte	0x07
	.zero		1


	//   ....[22]....
        /*0250*/ 	.word	0x00000b60
        /*0254*/ 	.word	0x000000ff
        /*0258*/ 	.word	0x000000a0
        /*025c*/ 	.short	0x0100
        /*025e*/ 	.byte	0x07
	.zero		1


	//   ....[23]....
        /*0260*/ 	.word	0x00000b70
        /*0264*/ 	.word	0x000000ff
        /*0268*/ 	.word	0x000000c0
        /*026c*/ 	.short	0x0100
        /*026e*/ 	.byte	0x07
	.zero		1


	//   ....[24]....
        /*0270*/ 	.word	0x00000b80
        /*0274*/ 	.word	0x000000ff
        /*0278*/ 	.word	0x000000a8
        /*027c*/ 	.short	0x0100
        /*027e*/ 	.byte	0x07
	.zero		1


	//   ....[25]....
        /*0280*/ 	.word	0x00000b90
        /*0284*/ 	.word	0x000000ff
        /*0288*/ 	.word	0x000000c8
        /*028c*/ 	.short	0x0100
        /*028e*/ 	.byte	0x07
	.zero		1


	//   ....[26]....
        /*0290*/ 	.word	0x00000c80
        /*0294*/ 	.word	0x000000ff
        /*0298*/ 	.word	0x000000d0
        /*029c*/ 	.short	0x0100
        /*029e*/ 	.byte	0x05
	.zero		1


	//   ....[27]....
        /*02a0*/ 	.word	0x00000c90
        /*02a4*/ 	.word	0x000000ff
        /*02a8*/ 	.word	0x000000e0
        /*02ac*/ 	.short	0x0100
        /*02ae*/ 	.byte	0x05
	.zero		1


	//   ....[28]....
        /*02b0*/ 	.word	0x00000ca0
        /*02b4*/ 	.word	0x000000ff
        /*02b8*/ 	.word	0x000000d8
        /*02bc*/ 	.short	0x0100
        /*02be*/ 	.byte	0x05
	.zero		1


	//   ....[29]....
        /*02c0*/ 	.word	0x00000cb0
        /*02c4*/ 	.word	0x000000ff
        /*02c8*/ 	.word	0x000000e8
        /*02cc*/ 	.short	0x0100
        /*02ce*/ 	.byte	0x05
	.zero		1


	//   ....[30]....
        /*02d0*/ 	.word	0x00001580
        /*02d4*/ 	.word	0x00000002
        /*02d8*/ 	.word	0x000000e0
        /*02dc*/ 	.short	0x010a
        /*02de*/ 	.byte	0xff
	.zero		1


	//   ....[31]....
        /*02e0*/ 	.word	0x000015b0
        /*02e4*/ 	.word	0x00000002
        /*02e8*/ 	.word	0x000000d0
        /*02ec*/ 	.short	0x0101
        /*02ee*/ 	.byte	0xff
	.zero		1


	//   ....[32]....
        /*02f0*/ 	.word	0x00001680
        /*02f4*/ 	.word	0x000000ff
        /*02f8*/ 	.word	0x00000018
        /*02fc*/ 	.short	0x010a
        /*02fe*/ 	.byte	0x08
	.zero		1


	//   ....[33]....
        /*0300*/ 	.word	0x00001720
        /*0304*/ 	.word	0x000000ff
        /*0308*/ 	.word	0x00000018
        /*030c*/ 	.short	0x010a
        /*030e*/ 	.byte	0x21
	.zero		1


	//   ....[34]....
        /*0310*/ 	.word	0x00001870
        /*0314*/ 	.word	0x000000ff
        /*0318*/ 	.word	0x00000018
        /*031c*/ 	.short	0x010a
        /*031e*/ 	.byte	0x08
	.zero		1


	//   ....[35]....
        /*0320*/ 	.word	0x00001a30
        /*0324*/ 	.word	0x000000ff
        /*0328*/ 	.word	0x00000068
        /*032c*/ 	.short	0x0101
        /*032e*/ 	.byte	0x04
	.zero		1


	//   ....[36]....
        /*0330*/ 	.word	0x00001a50
        /*0334*/ 	.word	0x000000ff
        /*0338*/ 	.word	0x00000018
        /*033c*/ 	.short	0x010a
        /*033e*/ 	.byte	0x08
	.zero		1


	//   ....[37]....
        /*0340*/ 	.word	0x00001ad0
        /*0344*/ 	.word	0x000000ff
        /*0348*/ 	.word	0x00000018
        /*034c*/ 	.short	0x010a
        /*034e*/ 	.byte	0x21
	.zero		1


	//   ....[38]....
        /*0350*/ 	.word	0x00001c20
        /*0354*/ 	.word	0x000000ff
        /*0358*/ 	.word	0x00000018
        /*035c*/ 	.short	0x010a
        /*035e*/ 	.byte	0x08
	.zero		1


	//   ....[39]....
        /*0360*/ 	.word	0x00001df0
        /*0364*/ 	.word	0x00000002
        /*0368*/ 	.word	0x00000070
        /*036c*/ 	.short	0x010a
        /*036e*/ 	.byte	0xff
	.zero		1


	//   ....[40]....
        /*0370*/ 	.word	0x00001eb0
        /*0374*/ 	.word	0x00000002
        /*0378*/ 	.word	0x00000000
        /*037c*/ 	.short	0x0101
        /*037e*/ 	.byte	0xff
	.zero		1


	//   ....[41]....
        /*0380*/ 	.word	0x00002410
        /*0384*/ 	.word	0x000000ff
        /*0388*/ 	.word	0x00000000
        /*038c*/ 	.short	0x010a
        /*038e*/ 	.byte	0x05
	.zero		1


	//   ....[42]....
        /*0390*/ 	.word	0x000024a0
        /*0394*/ 	.word	0x000000ff
        /*0398*/ 	.word	0x00000000
        /*039c*/ 	.short	0x010a
        /*039e*/ 	.byte	0x05
	.zero		1


	//   ....[43]....
        /*03a0*/ 	.word	0x00002540
        /*03a4*/ 	.word	0x00000000
        /*03a8*/ 	.word	0x00000000
        /*03ac*/ 	.short	0x010a
        /*03ae*/ 	.byte	0xff
	.zero		1


	//   ....[44]....
        /*03b0*/ 	.word	0x00002660
        /*03b4*/ 	.word	0x00000000
        /*03b8*/ 	.word	0x000000d0
        /*03bc*/ 	.short	0x010a
        /*03be*/ 	.byte	0xff
	.zero		1


	//   ....[45]....
        /*03c0*/ 	.word	0x000026d0
        /*03c4*/ 	.word	0x00000000
        /*03c8*/ 	.word	0x00000000
        /*03cc*/ 	.short	0x0101
        /*03ce*/ 	.byte	0xff
	.zero		1


	//   ....[46]....
        /*03d0*/ 	.word	0x000026f0
        /*03d4*/ 	.word	0x000000ff
        /*03d8*/ 	.word	0x00000080
        /*03dc*/ 	.short	0x010a
        /*03de*/ 	.byte	0x05
	.zero		1


	//   ....[47]....
        /*03e0*/ 	.word	0x00002810
        /*03e4*/ 	.word	0x00000000
        /*03e8*/ 	.word	0x00000070
        /*03ec*/ 	.short	0x010a
        /*03ee*/ 	.byte	0xff
	.zero		1


	//   ....[48]....
        /*03f0*/ 	.word	0x00002910
        /*03f4*/ 	.word	0x00000000
        /*03f8*/ 	.word	0x00000000
        /*03fc*/ 	.short	0x0101
        /*03fe*/ 	.byte	0xff
	.zero		1


	//   ....[49]....
        /*0400*/ 	.word	0x000029a0
        /*0404*/ 	.word	0x000000ff
        /*0408*/ 	.word	0x00000080
        /*040c*/ 	.short	0x0106
        /*040e*/ 	.byte	0x05
	.zero		1


	//   ....[50]....
        /*0410*/ 	.word	0x000029c0
        /*0414*/ 	.word	0x000000ff
        /*0418*/ 	.word	0x00000080
        /*041c*/ 	.short	0x010a
        /*041e*/ 	.byte	0x05
	.zero		1


	//   ....[51]....
        /*0420*/ 	.word	0x00002a50
        /*0424*/ 	.word	0x000000ff
        /*0428*/ 	.word	0x00000080
        /*042c*/ 	.short	0x0106
        /*042e*/ 	.byte	0x04
	.zero		1


	//   ....[52]....
        /*0430*/ 	.word	0x00002a90
        /*0434*/ 	.word	0x00000000
        /*0438*/ 	.word	0x00000080
        /*043c*/ 	.short	0x010a
        /*043e*/ 	.byte	0xff
	.zero		1


	//   ....[53]....
        /*0440*/ 	.word	0x00003050
        /*0444*/ 	.word	0x00000000
        /*0448*/ 	.word	0x00000070
        /*044c*/ 	.short	0x010a
        /*044e*/ 	.byte	0xff
	.zero		1


	//   ....[54]....
        /*0450*/ 	.word	0x00003160
        /*0454*/ 	.word	0x00000003
        /*0458*/ 	.word	0x00000000
        /*045c*/ 	.short	0x0101
        /*045e*/ 	.byte	0xff
	.zero		1


	//   ....[55]....
        /*0460*/ 	.word	0x00003170
        /*0464*/ 	.word	0x000000ff
        /*0468*/ 	.word	0x00000000
        /*046c*/ 	.short	0x010a
        /*046e*/ 	.byte	0x07
	.zero		1


	//   ....[56]....
        /*0470*/ 	.word	0x000031f0
        /*0474*/ 	.word	0x000000ff
        /*0478*/ 	.word	0x000000b0
        /*047c*/ 	.short	0x010a
        /*047e*/ 	.byte	0x06
	.zero		1


	//   ....[57]....
        /*0480*/ 	.word	0x000032c0
        /*0484*/ 	.word	0x000000ff
        /*0488*/ 	.word	0x00000000
        /*048c*/ 	.short	0x010a
        /*048e*/ 	.byte	0x0b
	.zero		1


	//   ....[58]....
        /*0490*/ 	.word	0x000033f0
        /*0494*/ 	.word	0x000000ff
        /*0498*/ 	.word	0x00000000
        /*049c*/ 	.short	0x010a
        /*049e*/ 	.byte	0x22
	.zero		1


	//   ....[59]....
        /*04a0*/ 	.word	0x000037d0
        /*04a4*/ 	.word	0x000000ff
        /*04a8*/ 	.word	0x00000000
        /*04ac*/ 	.short	0x010a
        /*04ae*/ 	.byte	0x06
	.zero		1


	//   ....[60]....
        /*04b0*/ 	.word	0x00003860
        /*04b4*/ 	.word	0x000000ff
        /*04b8*/ 	.word	0x00000000
        /*04bc*/ 	.short	0x010a
        /*04be*/ 	.byte	0x06
	.zero		1


	//   ....[61]....
        /*04c0*/ 	.word	0x000038f0
        /*04c4*/ 	.word	0x000000ff
        /*04c8*/ 	.word	0x00000000
        /*04cc*/ 	.short	0x010a
        /*04ce*/ 	.byte	0x06
	.zero		1


	//   ....[62]....
        /*04d0*/ 	.word	0x00003980
        /*04d4*/ 	.word	0x000000ff
        /*04d8*/ 	.word	0x00000000
        /*04dc*/ 	.short	0x010a
        /*04de*/ 	.byte	0x07
	.zero		1


	//   ....[63]....
        /*04e0*/ 	.word	0x00003db0
        /*04e4*/ 	.word	0x00000000
        /*04e8*/ 	.word	0x00000070
        /*04ec*/ 	.short	0x010a
        /*04ee*/ 	.byte	0xff
	.zero		1


	//   ....[64]....
        /*04f0*/ 	.word	0x00003e70
        /*04f4*/ 	.word	0x00000000
        /*04f8*/ 	.word	0x00000000
        /*04fc*/ 	.short	0x0101
        /*04fe*/ 	.byte	0xff
	.zero		1


	//   ....[65]....
        /*0500*/ 	.word	0x00004190
        /*0504*/ 	.word	0x000000ff
        /*0508*/ 	.word	0x00000068
        /*050c*/ 	.short	0x010a
        /*050e*/ 	.byte	0x07
	.zero		1


	//   ....[66]....
        /*0510*/ 	.word	0x000043b0
        /*0514*/ 	.word	0x000000ff
        /*0518*/ 	.word	0x00000048
        /*051c*/ 	.short	0x010a
        /*051e*/ 	.byte	0x0f
	.zero		1


	//   ....[67]....
        /*0520*/ 	.word	0x000045b0
        /*0524*/ 	.word	0x000000ff
        /*0528*/ 	.word	0x00000030
        /*052c*/ 	.short	0x010b
        /*052e*/ 	.byte	0x0f
	.zero		1


	//   ....[68]....
        /*0530*/ 	.word	0x00004600
        /*0534*/ 	.word	0x000000ff
        /*0538*/ 	.word	0x00000000
        /*053c*/ 	.short	0x0101
        /*053e*/ 	.byte	0x10
	.zero		1


	//   ....[69]....
        /*0540*/ 	.word	0x00004640
        /*0544*/ 	.word	0x000000ff
        /*0548*/ 	.word	0x00000048
        /*054c*/ 	.short	0x010a
        /*054e*/ 	.byte	0x0d
	.zero		1


	//   ....[70]....
        /*0550*/ 	.word	0x00004880
        /*0554*/ 	.word	0x000000ff
        /*0558*/ 	.word	0x00000030
        /*055c*/ 	.short	0x010b
        /*055e*/ 	.byte	0x0d
	.zero		1


	//   ....[71]....
        /*0560*/ 	.word	0x000048f0
        /*0564*/ 	.word	0x000000ff
        /*0568*/ 	.word	0x00000000
        /*056c*/ 	.short	0x0101
        /*056e*/ 	.byte	0x0f
	.zero		1


	//   ....[72]....
        /*0570*/ 	.word	0x00004940
        /*0574*/ 	.word	0x000000ff
        /*0578*/ 	.word	0x00000000
        /*057c*/ 	.short	0x010a
        /*057e*/ 	.byte	0x04
	.zero		1


	//   ....[73]....
        /*0580*/ 	.word	0x000049d0
        /*0584*/ 	.word	0x000000ff
        /*0588*/ 	.word	0x00000000
        /*058c*/ 	.short	0x010a
        /*058e*/ 	.byte	0x04
	.zero		1


	//   ....[74]....
        /*0590*/ 	.word	0x00004a70
        /*0594*/ 	.word	0x00000000
        /*0598*/ 	.word	0x00000000
        /*059c*/ 	.short	0x010a
        /*059e*/ 	.byte	0xff
	.zero		1


	//   ....[75]....
        /*05a0*/ 	.word	0x00004de0
        /*05a4*/ 	.word	0x00000000
        /*05a8*/ 	.word	0x00000070
        /*05ac*/ 	.short	0x010a
        /*05ae*/ 	.byte	0xff
	.zero		1


	//   ....[76]....
        /*05b0*/ 	.word	0x00004ef0
        /*05b4*/ 	.word	0x00000000
        /*05b8*/ 	.word	0x00000000
        /*05bc*/ 	.short	0x0101
        /*05be*/ 	.byte	0xff
	.zero		1


	//   ....[77]....
        /*05c0*/ 	.word	0x00005900
        /*05c4*/ 	.word	0x00000002
        /*05c8*/ 	.word	0x00000030
        /*05cc*/ 	.short	0x010a
        /*05ce*/ 	.byte	0xff
	.zero		1


	//   ....[78]....
        /*05d0*/ 	.word	0x00005940
        /*05d4*/ 	.word	0x0000002c
        /*05d8*/ 	.word	0x00000090
        /*05dc*/ 	.short	0x010a
        /*05de*/ 	.byte	0xff
	.zero		1


	//   ....[79]....
        /*05e0*/ 	.word	0x00005a30
        /*05e4*/ 	.word	0x00000002
        /*05e8*/ 	.word	0x00000030
        /*05ec*/ 	.short	0x010a
        /*05ee*/ 	.byte	0xff
	.zero		1


	//   ....[80]....
        /*05f0*/ 	.word	0x00005bc0
        /*05f4*/ 	.word	0x0000002c
        /*05f8*/ 	.word	0x00000090
        /*05fc*/ 	.short	0x010a
        /*05fe*/ 	.byte	0xff
	.zero		1


	//   ....[81]....
        /*0600*/ 	.word	0x00006380
        /*0604*/ 	.word	0x00000000
        /*0608*/ 	.word	0x00000000
        /*060c*/ 	.short	0x0101
        /*060e*/ 	.byte	0xff
	.zero		1


	//   ....[82]....
        /*0610*/ 	.word	0x00006390
        /*0614*/ 	.word	0x00000002
        /*0618*/ 	.word	0x00000030
        /*061c*/ 	.short	0x010a
        /*061e*/ 	.byte	0xff
	.zero		1


	//   ....[83]....
        /*0620*/ 	.word	0x00006450
        /*0624*/ 	.word	0x00000002
        /*0628*/ 	.word	0x00000030
        /*062c*/ 	.short	0x010a
        /*062e*/ 	.byte	0xff
	.zero		1


	//   ....[84]....
        /*0630*/ 	.word	0x000067b0
        /*0634*/ 	.word	0x000000ff
        /*0638*/ 	.word	0x00000000
        /*063c*/ 	.short	0x0101
        /*063e*/ 	.byte	0x05
	.zero		1


	//   ....[85]....
        /*0640*/ 	.word	0x00006d40
        /*0644*/ 	.word	0x00000000
        /*0648*/ 	.word	0x00000000
        /*064c*/ 	.short	0x0101
        /*064e*/ 	.byte	0xff
	.zero		1


	//   ....[86]....
        /*0650*/ 	.word	0x00006fb0
        /*0654*/ 	.word	0x000000ff
        /*0658*/ 	.word	0x00000000
        /*065c*/ 	.short	0x0101
        /*065e*/ 	.byte	0x04
	.zero		1


	//   ....[87]....
        /*0660*/ 	.word	0x00006fd0
        /*0664*/ 	.word	0x00000002
        /*0668*/ 	.word	0x000000e0
        /*066c*/ 	.short	0x010a
        /*066e*/ 	.byte	0xff
	.zero		1


	//   ....[88]....
        /*0670*/ 	.word	0x00007030
        /*0674*/ 	.word	0x00000002
        /*0678*/ 	.word	0x00000018
        /*067c*/ 	.short	0x010a
        /*067e*/ 	.byte	0xff
	.zero		1


	//   ....[89]....
        /*0680*/ 	.word	0x00007090
        /*0684*/ 	.word	0x00000002
        /*0688*/ 	.word	0x00000018
        /*068c*/ 	.short	0x010a
        /*068e*/ 	.byte	0xff
	.zero		1


	//   ....[90]....
        /*0690*/ 	.word	0x000070e0
        /*0694*/ 	.word	0x00000002
        /*0698*/ 	.word	0x00000070
        /*069c*/ 	.short	0x010a
        /*069e*/ 	.byte	0xff
	.zero		1


	//   ....[91]....
        /*06a0*/ 	.word	0x00007140
        /*06a4*/ 	.word	0x00000000
        /*06a8*/ 	.word	0x00000000
        /*06ac*/ 	.short	0x010a
        /*06ae*/ 	.byte	0xff
	.zero		1


	//   ....[92]....
        /*06b0*/ 	.word	0x000071a0
        /*06b4*/ 	.word	0x00000000
        /*06b8*/ 	.word	0x00000000
        /*06bc*/ 	.short	0x010a
        /*06be*/ 	.byte	0xff
	.zero		1


	//   ....[93]....
        /*06c0*/ 	.word	0x000071f0
        /*06c4*/ 	.word	0x00000000
        /*06c8*/ 	.word	0x000000d0
        /*06cc*/ 	.short	0x010a
        /*06ce*/ 	.byte	0xff
	.zero		1


	//   ....[94]....
        /*06d0*/ 	.word	0x00007250
        /*06d4*/ 	.word	0x00000000
        /*06d8*/ 	.word	0x00000080
        /*06dc*/ 	.short	0x010a
        /*06de*/ 	.byte	0xff
	.zero		1


	//   ....[95]....
        /*06e0*/ 	.word	0x000072a0
        /*06e4*/ 	.word	0x00000000
        /*06e8*/ 	.word	0x00000070
        /*06ec*/ 	.short	0x010a
        /*06ee*/ 	.byte	0xff
	.zero		1


	//   ....[96]....
        /*06f0*/ 	.word	0x00007300
        /*06f4*/ 	.word	0x00000000
        /*06f8*/ 	.word	0x00000080
        /*06fc*/ 	.short	0x010a
        /*06fe*/ 	.byte	0xff
	.zero		1


	//   ....[97]....
        /*0700*/ 	.word	0x00007350
        /*0704*/ 	.word	0x00000000
        /*0708*/ 	.word	0x00000070
        /*070c*/ 	.short	0x010a
        /*070e*/ 	.byte	0xff
	.zero		1


	//   ....[98]....
        /*0710*/ 	.word	0x000073b0
        /*0714*/ 	.word	0x00000002
        /*0718*/ 	.word	0x000000b0
        /*071c*/ 	.short	0x010a
        /*071e*/ 	.byte	0xff
	.zero		1


	//   ....[99]....
        /*0720*/ 	.word	0x00007410
        /*0724*/ 	.word	0x00000000
        /*0728*/ 	.word	0x00000000
        /*072c*/ 	.short	0x010a
        /*072e*/ 	.byte	0xff
	.zero		1


	//   ....[100]....
        /*0730*/ 	.word	0x00007470
        /*0734*/ 	.word	0x00000000
        /*0738*/ 	.word	0x00000000
        /*073c*/ 	.short	0x010a
        /*073e*/ 	.byte	0xff
	.zero		1


	//   ....[101]....
        /*0740*/ 	.word	0x000074d0
        /*0744*/ 	.word	0x00000000
        /*0748*/ 	.word	0x00000000
        /*074c*/ 	.short	0x010a
        /*074e*/ 	.byte	0xff
	.zero		1


	//   ....[102]....
        /*0750*/ 	.word	0x00007530
        /*0754*/ 	.word	0x00000000
        /*0758*/ 	.word	0x00000000
        /*075c*/ 	.short	0x010a
        /*075e*/ 	.byte	0xff
	.zero		1


	//   ....[103]....
        /*0760*/ 	.word	0x00007590
        /*0764*/ 	.word	0x00000000
        /*0768*/ 	.word	0x00000000
        /*076c*/ 	.short	0x010a
        /*076e*/ 	.byte	0xff
	.zero		1


	//   ....[104]....
        /*0770*/ 	.word	0x000075e0
        /*0774*/ 	.word	0x00000000
        /*0778*/ 	.word	0x00000070
        /*077c*/ 	.short	0x010a
        /*077e*/ 	.byte	0xff
	.zero		1


	//   ....[105]....
        /*0780*/ 	.word	0x00007640
        /*0784*/ 	.word	0x00000000
        /*0788*/ 	.word	0x00000068
        /*078c*/ 	.short	0x010a
        /*078e*/ 	.byte	0xff
	.zero		1


	//   ....[106]....
        /*0790*/ 	.word	0x000076a0
        /*0794*/ 	.word	0x00000000
        /*0798*/ 	.word	0x00000048
        /*079c*/ 	.short	0x010a
        /*079e*/ 	.byte	0xff
	.zero		1


	//   ....[107]....
        /*07a0*/ 	.word	0x00007700
        /*07a4*/ 	.word	0x00000000
        /*07a8*/ 	.word	0x00000048
        /*07ac*/ 	.short	0x010a
        /*07ae*/ 	.byte	0xff
	.zero		1


	//   ....[108]....
        /*07b0*/ 	.word	0x00007760
        /*07b4*/ 	.word	0x00000000
        /*07b8*/ 	.word	0x00000000
        /*07bc*/ 	.short	0x010a
        /*07be*/ 	.byte	0xff
	.zero		1


	//   ....[109]....
        /*07c0*/ 	.word	0x000077c0
        /*07c4*/ 	.word	0x00000000
        /*07c8*/ 	.word	0x00000000
        /*07cc*/ 	.short	0x010a
        /*07ce*/ 	.byte	0xff
	.zero		1


	//   ....[110]....
        /*07d0*/ 	.word	0x00007810
        /*07d4*/ 	.word	0x00000000
        /*07d8*/ 	.word	0x00000070
        /*07dc*/ 	.short	0x010a
        /*07de*/ 	.byte	0xff
	.zero		1


	//   ....[111]....
        /*07e0*/ 	.word	0x00007860
        /*07e4*/ 	.word	0x00000002
        /*07e8*/ 	.word	0x00000030
        /*07ec*/ 	.short	0x010a
        /*07ee*/ 	.byte	0xff
	.zero		1


	//   ....[112]....
        /*07f0*/ 	.word	0x000078b0
        /*07f4*/ 	.word	0x0000002c
        /*07f8*/ 	.word	0x00000090
        /*07fc*/ 	.short	0x010a
        /*07fe*/ 	.byte	0xff
	.zero		1


	//   ....[113]....
        /*0800*/ 	.word	0x00007900
        /*0804*/ 	.word	0x00000002
        /*0808*/ 	.word	0x00000030
        /*080c*/ 	.short	0x010a
        /*080e*/ 	.byte	0xff
	.zero		1


	//----- nvinfo : EIATTR_NUM_MBARRIERS
	.align		4
.L_47:
        /*0810*/ 	.byte	0x03, 0x38
        /*0812*/ 	.short	0x001e


	//----- nvinfo : EIATTR_EXIT_INSTR_OFFSETS
	.align		4
        /*0814*/ 	.byte	0x04, 0x1c
        /*0816*/ 	.short	(.L_49 - .L_48)


	//   ....[0]....
.L_48:
        /*0818*/ 	.word	0x00002570


	//   ....[1]....
        /*081c*/ 	.word	0x00002a60


	//   ....[2]....
        /*0820*/ 	.word	0x00002ac0


	//   ....[3]....
        /*0824*/ 	.word	0x00003be0


	//   ....[4]....
        /*0828*/ 	.word	0x00004aa0


	//   ....[5]....
        /*082c*/ 	.word	0x00004ae0


	//   ....[6]....
        /*0830*/ 	.word	0x00006ea0


	//   ....[7]....
        /*0834*/ 	.word	0x00006f20


	//   ....[8]....
        /*0838*/ 	.word	0x00006f50


	//   ....[9]....
        /*083c*/ 	.word	0x00006fc0


	//----- nvinfo : EIATTR_MAX_THREADS
	.align		4
.L_49:
        /*0840*/ 	.byte	0x04, 0x05
        /*0842*/ 	.short	(.L_51 - .L_50)
.L_50:
        /*0844*/ 	.word	0x00000100
        /*0848*/ 	.word	0x00000001
        /*084c*/ 	.word	0x00000001


	//----- nvinfo : EIATTR_CRS_STACK_SIZE
	.align		4
.L_51:
        /*0850*/ 	.byte	0x04, 0x1e
        /*0852*/ 	.short	(.L_53 - .L_52)
.L_52:
        /*0854*/ 	.word	0x00000000


	//----- nvinfo : EIATTR_CBANK_PARAM_SIZE
	.align		4
.L_53:
        /*0858*/ 	.byte	0x03, 0x19
        /*085a*/ 	.short	0x0800


	//----- nvinfo : EIATTR_PARAM_CBANK
	.align		4
        /*085c*/ 	.byte	0x04, 0x0a
        /*085e*/ 	.short	(.L_55 - .L_54)
	.align		4
.L_54:
        /*0860*/ 	.word	index@(.nv.constant0._ZN7cutlass13device_kernelINS_4gemm6kernel13GemmUniversalIN4cute5tupleIJiiiiEEENS1_10collective13CollectiveMmaINS1_35MainloopSm100TmaUmmaWarpSpecializedILi3ELi2ELi4ENS5_IJNS4_1CILi1EEESB_SB_EEEEENS5_IJNSA_ILi64EEESE_NSA_ILi128EEEEEENS_10bfloat16_tENS5_IJlSB_lEEESH_SI_NS4_8TiledMMAINS4_8MMA_AtomIJNS4_20SM100_MMA_F16BF16_SSISH_SH_fLi64ELi64ELNS4_4UMMA5MajorE0ELSN_0ELNSM_7ScaleInE0ELSO_0EEEEEENS4_6LayoutISC_NS5_IJNSA_ILi0EEESS_SS_EEEEENS5_IJNS4_10UnderscoreESV_SV_EEEEENS4_13SM90_TMA_LOADENS4_14ComposedLayoutINS4_7SwizzleILi3ELi4ELi3EEENS4_18smem_ptr_flag_bitsILi16EEENSR_INS5_IJNSA_ILi8EEESE_EEENS5_IJSE_SB_EEEEEEEvNS4_8identityESY_S18_vS19_EENS_8epilogue10collective18CollectiveEpilogueINS1B_23Sm100TmaWarpSpecializedILi3ELi2ELi16ELb1ELb0EEEJSG_NS5_IJNSR_ISE_SB_EENSR_INSA_ILi32EEESB_EEEEESH_SI_SH_SI_NS1B_6fusion15FusionCallbacksIS1F_NS1K_17LinearCombinationISH_fSH_fLNS_15FloatRoundStyleE2EEESG_S1J_JEEENS4_5SM1004TMEM4LOAD26SM100_TMEM_LOAD_16dp256b4xESY_NSZ_INS10_ILi2ELi4ELi3EEES13_NSR_INS5_IJS14_S1H_EEENS5_IJS1H_SB_EEEEEEENS4_17SM75_U32x4_LDSM_NENS4_14SM90_TMA_STOREES1Y_NS4_17SM90_U32x4_STSM_NENS4_39AutoVectorizingCopyWithAssumedAlignmentILi128EEEEEEvvEEEEvNT_6ParamsE)
        /*0864*/ 	.short	0x0380
        /*0866*/ 	.short	0x0800


	//----- nvinfo : EIATTR_SW_WAR
	.align		4
.L_55:
        /*0868*/ 	.byte	0x04, 0x36
        /*086a*/ 	.short	(.L_57 - .L_56)
.L_56:
        /*086c*/ 	.word	0x00000008
.L_57:


//--------------------- .nv.callgraph             --------------------------
	.section	.nv.callgraph,"",@"SHT_CUDA_CALLGRAPH"
	.align	4
	.sectionentsize	8
	.align		4
        /*0000*/ 	.word	0x00000000
	.align		4
        /*0004*/ 	.word	0xffffffff
	.align		4
        /*0008*/ 	.word	index@(_ZN7cutlass13device_kernelINS_4gemm6kernel13GemmUniversalIN4cute5tupleIJiiiiEEENS1_10collective13CollectiveMmaINS1_35MainloopSm100TmaUmmaWarpSpecializedILi3ELi2ELi4ENS5_IJNS4_1CILi1EEESB_SB_EEEEENS5_IJNSA_ILi64EEESE_NSA_ILi128EEEEEENS_10bfloat16_tENS5_IJlSB_lEEESH_SI_NS4_8TiledMMAINS4_8MMA_AtomIJNS4_20SM100_MMA_F16BF16_SSISH_SH_fLi64ELi64ELNS4_4UMMA5MajorE0ELSN_0ELNSM_7ScaleInE0ELSO_0EEEEEENS4_6LayoutISC_NS5_IJNSA_ILi0EEESS_SS_EEEEENS5_IJNS4_10UnderscoreESV_SV_EEEEENS4_13SM90_TMA_LOADENS4_14ComposedLayoutINS4_7SwizzleILi3ELi4ELi3EEENS4_18smem_ptr_flag_bitsILi16EEENSR_INS5_IJNSA_ILi8EEESE_EEENS5_IJSE_SB_EEEEEEEvNS4_8identityESY_S18_vS19_EENS_8epilogue10collective18CollectiveEpilogueINS1B_23Sm100TmaWarpSpecializedILi3ELi2ELi16ELb1ELb0EEEJSG_NS5_IJNSR_ISE_SB_EENSR_INSA_ILi32EEESB_EEEEESH_SI_SH_SI_NS1B_6fusion15FusionCallbacksIS1F_NS1K_17LinearCombinationISH_fSH_fLNS_15FloatRoundStyleE2EEESG_S1J_JEEENS4_5SM1004TMEM4LOAD26SM100_TMEM_LOAD_16dp256b4xESY_NSZ_INS10_ILi2ELi4ELi3EEES13_NSR_INS5_IJS14_S1H_EEENS5_IJS1H_SB_EEEEEEENS4_17SM75_U32x4_LDSM_NENS4_14SM90_TMA_STOREES1Y_NS4_17SM90_U32x4_STSM_NENS4_39AutoVectorizingCopyWithAssumedAlignmentILi128EEEEEEvvEEEEvNT_6ParamsE)
	.align		4
        /*000c*/ 	.word	index@(__assertfail)
	.align		4
        /*0010*/ 	.word	0x00000000
	.align		4
        /*0014*/ 	.word	0xfffffffe
	.align		4
        /*0018*/ 	.word	0x00000000
	.align		4
        /*001c*/ 	.word	0xfffffffd
	.align		4
        /*0020*/ 	.word	0x00000000
	.align		4
        /*0024*/ 	.word	0xfffffffc


//--------------------- .nv.constant4             --------------------------
	.section	.nv.constant4,"a",@progbits
	.align	8
	.align		8
.nv.constant4:
        /*0000*/ 	.dword	__assertfail
	.align		8
        /*0008*/ 	.dword	__unnamed_1
	.align		8
        /*0010*/ 	.dword	__unnamed_2
	.align		8
        /*0018*/ 	.dword	_ZN40_INTERNAL_e52f70c5_4_k_cu_0cf82624_352614cuda3std3__45__cpo5beginE
	.align		8
        /*0020*/ 	.dword	_ZN40_INTERNAL_e52f70c5_4_k_cu_0cf82624_352614cuda3std3__45__cpo3endE
	.align		8
        /*0028*/ 	.dword	_ZN40_INTERNAL_e52f70c5_4_k_cu_0cf82624_352614cuda3std3__45__cpo6cbeginE
	.align		8
        /*0030*/ 	.dword	_ZN40_INTERNAL_e52f70c5_4_k_cu_0cf82624_352614cuda3std3__45__cpo4cendE
	.align		8
        /*0038*/ 	.dword	_ZN40_INTERNAL_e52f70c5_4_k_cu_0cf82624_352614cuda3std3__442_GLOBAL__N__e52f70c5_4_k_cu_0cf82624_352616ignoreE
	.align		8
        /*0040*/ 	.dword	_ZN40_INTERNAL_e52f70c5_4_k_cu_0cf82624_352614cuda3std3__419piecewise_constructE
	.align		8
        /*0048*/ 	.dword	_ZN40_INTERNAL_e52f70c5_4_k_cu_0cf82624_352614cuda3std3__48in_placeE
	.align		8
        /*0050*/ 	.dword	_ZN40_INTERNAL_e52f70c5_4_k_cu_0cf82624_352614cuda3std6ranges3__45__cpo4swapE
	.align		8
        /*0058*/ 	.dword	_ZN40_INTERNAL_e52f70c5_4_k_cu_0cf82624_352614cuda3std6ranges3__45__cpo9iter_moveE
	.align		8
        /*0060*/ 	.dword	_ZN40_INTERNAL_e52f70c5_4_k_cu_0cf82624_352614cute7productE
	.align		8
        /*0068*/ 	.dword	_ZN40_INTERNAL_e52f70c5_4_k_cu_0cf82624_352614cute1_E
	.align		8
        /*0070*/ 	.dword	$str$25
	.align		8
        /*0078*/ 	.dword	$str$26
	.align		8
        /*0080*/ 	.dword	$str$27
	.align		8
        /*0088*/ 	.dword	$str$28


//--------------------- .text._ZN7cutlass13device_kernelINS_4gemm6kernel13GemmUniversalIN4cute5tupleIJiiiiEEENS1_10collective13CollectiveMmaINS1_35MainloopSm100TmaUmmaWarpSpecializedILi3ELi2ELi4ENS5_IJNS4_1CILi1EEESB_SB_EEEEENS5_IJNSA_ILi64EEESE_NSA_ILi128EEEEEENS_10bfloat16_tENS5_IJlSB_lEEESH_SI_NS4_8TiledMMAINS4_8MMA_AtomIJNS4_20SM100_MMA_F16BF16_SSISH_SH_fLi64ELi64ELNS4_4UMMA5MajorE0ELSN_0ELNSM_7ScaleInE0ELSO_0EEEEEENS4_6LayoutISC_NS5_IJNSA_ILi0EEESS_SS_EEEEENS5_IJNS4_10UnderscoreESV_SV_EEEEENS4_13SM90_TMA_LOADENS4_14ComposedLayoutINS4_7SwizzleILi3ELi4ELi3EEENS4_18smem_ptr_flag_bitsILi16EEENSR_INS5_IJNSA_ILi8EEESE_EEENS5_IJSE_SB_EEEEEEEvNS4_8identityESY_S18_vS19_EENS_8epilogue10collective18CollectiveEpilogueINS1B_23Sm100TmaWarpSpecializedILi3ELi2ELi16ELb1ELb0EEEJSG_NS5_IJNSR_ISE_SB_EENSR_INSA_ILi32EEESB_EEEEESH_SI_SH_SI_NS1B_6fusion15FusionCallbacksIS1F_NS1K_17LinearCombinationISH_fSH_fLNS_15FloatRoundStyleE2EEESG_S1J_JEEENS4_5SM1004TMEM4LOAD26SM100_TMEM_LOAD_16dp256b4xESY_NSZ_INS10_ILi2ELi4ELi3EEES13_NSR_INS5_IJS14_S1H_EEENS5_IJS1H_SB_EEEEEEENS4_17SM75_U32x4_LDSM_NENS4_14SM90_TMA_STOREES1Y_NS4_17SM90_U32x4_STSM_NENS4_39AutoVectorizingCopyWithAssumedAlignmentILi128EEEEEEvvEEEEvNT_6ParamsE --------------------------
	.section	.text._ZN7cutlass13device_kernelINS_4gemm6kernel13GemmUniversalIN4cute5tupleIJiiiiEEENS1_10collective13CollectiveMmaINS1_35MainloopSm100TmaUmmaWarpSpecializedILi3ELi2ELi4ENS5_IJNS4_1CILi1EEESB_SB_EEEEENS5_IJNSA_ILi64EEESE_NSA_ILi128EEEEEENS_10bfloat16_tENS5_IJlSB_lEEESH_SI_NS4_8TiledMMAINS4_8MMA_AtomIJNS4_20SM100_MMA_F16BF16_SSISH_SH_fLi64ELi64ELNS4_4UMMA5MajorE0ELSN_0ELNSM_7ScaleInE0ELSO_0EEEEEENS4_6LayoutISC_NS5_IJNSA_ILi0EEESS_SS_EEEEENS5_IJNS4_10UnderscoreESV_SV_EEEEENS4_13SM90_TMA_LOADENS4_14ComposedLayoutINS4_7SwizzleILi3ELi4ELi3EEENS4_18smem_ptr_flag_bitsILi16EEENSR_INS5_IJNSA_ILi8EEESE_EEENS5_IJSE_SB_EEEEEEEvNS4_8identityESY_S18_vS19_EENS_8epilogue10collective18CollectiveEpilogueINS1B_23Sm100TmaWarpSpecializedILi3ELi2ELi16ELb1ELb0EEEJSG_NS5_IJNSR_ISE_SB_EENSR_INSA_ILi32EEESB_EEEEESH_SI_SH_SI_NS1B_6fusion15FusionCallbacksIS1F_NS1K_17LinearCombinationISH_fSH_fLNS_15FloatRoundStyleE2EEESG_S1J_JEEENS4_5SM1004TMEM4LOAD26SM100_TMEM_LOAD_16dp256b4xESY_NSZ_INS10_ILi2ELi4ELi3EEES13_NSR_INS5_IJS14_S1H_EEENS5_IJS1H_SB_EEEEEEENS4_17SM75_U32x4_LDSM_NENS4_14SM90_TMA_STOREES1Y_NS4_17SM90_U32x4_STSM_NENS4_39AutoVectorizingCopyWithAssumedAlignmentILi128EEEEEEvvEEEEvNT_6ParamsE,"ax",@progbits
	.align	128
.text._ZN7cutlass13device_kernelINS_4gemm6kernel13GemmUniversalIN4cute5tupleIJiiiiEEENS1_10collective13CollectiveMmaINS1_35MainloopSm100TmaUmmaWarpSpecializedILi3ELi2ELi4ENS5_IJNS4_1CILi1EEESB_SB_EEEEENS5_IJNSA_ILi64EEESE_NSA_ILi128EEEEEENS_10bfloat16_tENS5_IJlSB_lEEESH_SI_NS4_8TiledMMAINS4_8MMA_AtomIJNS4_20SM100_MMA_F16BF16_SSISH_SH_fLi64ELi64ELNS4_4UMMA5MajorE0ELSN_0ELNSM_7ScaleInE0ELSO_0EEEEEENS4_6LayoutISC_NS5_IJNSA_ILi0EEESS_SS_EEEEENS5_IJNS4_10UnderscoreESV_SV_EEEEENS4_13SM90_TMA_LOADENS4_14ComposedLayoutINS4_7SwizzleILi3ELi4ELi3EEENS4_18smem_ptr_flag_bitsILi16EEENSR_INS5_IJNSA_ILi8EEESE_EEENS5_IJSE_SB_EEEEEEEvNS4_8identityESY_S18_vS19_EENS_8epilogue10collective18CollectiveEpilogueINS1B_23Sm100TmaWarpSpecializedILi3ELi2ELi16ELb1ELb0EEEJSG_NS5_IJNSR_ISE_SB_EENSR_INSA_ILi32EEESB_EEEEESH_SI_SH_SI_NS1B_6fusion15FusionCallbacksIS1F_NS1K_17LinearCombinationISH_fSH_fLNS_15FloatRoundStyleE2EEESG_S1J_JEEENS4_5SM1004TMEM4LOAD26SM100_TMEM_LOAD_16dp256b4xESY_NSZ_INS10_ILi2ELi4ELi3EEES13_NSR_INS5_IJS14_S1H_EEENS5_IJS1H_SB_EEEEEEENS4_17SM75_U32x4_LDSM_NENS4_14SM90_TMA_STOREES1Y_NS4_17SM90_U32x4_STSM_NENS4_39AutoVectorizingCopyWithAssumedAlignmentILi128EEEEEEvvEEEEvNT_6ParamsE:
        .type           _ZN7cutlass13device_kernelINS_4gemm6kernel13GemmUniversalIN4cute5tupleIJiiiiEEENS1_10collective13CollectiveMmaINS1_35MainloopSm100TmaUmmaWarpSpecializedILi3ELi2ELi4ENS5_IJNS4_1CILi1EEESB_SB_EEEEENS5_IJNSA_ILi64EEESE_NSA_ILi128EEEEEENS_10bfloat16_tENS5_IJlSB_lEEESH_SI_NS4_8TiledMMAINS4_8MMA_AtomIJNS4_20SM100_MMA_F16BF16_SSISH_SH_fLi64ELi64ELNS4_4UMMA5MajorE0ELSN_0ELNSM_7ScaleInE0ELSO_0EEEEEENS4_6LayoutISC_NS5_IJNSA_ILi0EEESS_SS_EEEEENS5_IJNS4_10UnderscoreESV_SV_EEEEENS4_13SM90_TMA_LOADENS4_14ComposedLayoutINS4_7SwizzleILi3ELi4ELi3EEENS4_18smem_ptr_flag_bitsILi16EEENSR_INS5_IJNSA_ILi8EEESE_EEENS5_IJSE_SB_EEEEEEEvNS4_8identityESY_S18_vS19_EENS_8epilogue10collective18CollectiveEpilogueINS1B_23Sm100TmaWarpSpecializedILi3ELi2ELi16ELb1ELb0EEEJSG_NS5_IJNSR_ISE_SB_EENSR_INSA_ILi32EEESB_EEEEESH_SI_SH_SI_NS1B_6fusion15FusionCallbacksIS1F_NS1K_17LinearCombinationISH_fSH_fLNS_15FloatRoundStyleE2EEESG_S1J_JEEENS4_5SM1004TMEM4LOAD26SM100_TMEM_LOAD_16dp256b4xESY_NSZ_INS10_ILi2ELi4ELi3EEES13_NSR_INS5_IJS14_S1H_EEENS5_IJS1H_SB_EEEEEEENS4_17SM75_U32x4_LDSM_NENS4_14SM90_TMA_STOREES1Y_NS4_17SM90_U32x4_STSM_NENS4_39AutoVectorizingCopyWithAssumedAlignmentILi128EEEEEEvvEEEEvNT_6ParamsE,@function
        .size           _ZN7cutlass13device_kernelINS_4gemm6kernel13GemmUniversalIN4cute5tupleIJiiiiEEENS1_10collective13CollectiveMmaINS1_35MainloopSm100TmaUmmaWarpSpecializedILi3ELi2ELi4ENS5_IJNS4_1CILi1EEESB_SB_EEEEENS5_IJNSA_ILi64EEESE_NSA_ILi128EEEEEENS_10bfloat16_tENS5_IJlSB_lEEESH_SI_NS4_8TiledMMAINS4_8MMA_AtomIJNS4_20SM100_MMA_F16BF16_SSISH_SH_fLi64ELi64ELNS4_4UMMA5MajorE0ELSN_0ELNSM_7ScaleInE0ELSO_0EEEEEENS4_6LayoutISC_NS5_IJNSA_ILi0EEESS_SS_EEEEENS5_IJNS4_10UnderscoreESV_SV_EEEEENS4_13SM90_TMA_LOADENS4_14ComposedLayoutINS4_7SwizzleILi3ELi4ELi3EEENS4_18smem_ptr_flag_bitsILi16EEENSR_INS5_IJNSA_ILi8EEESE_EEENS5_IJSE_SB_EEEEEEEvNS4_8identityESY_S18_vS19_EENS_8epilogue10collective18CollectiveEpilogueINS1B_23Sm100TmaWarpSpecializedILi3ELi2ELi16ELb1ELb0EEEJSG_NS5_IJNSR_ISE_SB_EENSR_INSA_ILi32EEESB_EEEEESH_SI_SH_SI_NS1B_6fusion15FusionCallbacksIS1F_NS1K_17LinearCombinationISH_fSH_fLNS_15FloatRoundStyleE2EEESG_S1J_JEEENS4_5SM1004TMEM4LOAD26SM100_TMEM_LOAD_16dp256b4xESY_NSZ_INS10_ILi2ELi4ELi3EEES13_NSR_INS5_IJS14_S1H_EEENS5_IJS1H_SB_EEEEEEENS4_17SM75_U32x4_LDSM_NENS4_14SM90_TMA_STOREES1Y_NS4_17SM90_U32x4_STSM_NENS4_39AutoVectorizingCopyWithAssumedAlignmentILi128EEEEEEvvEEEEvNT_6ParamsE,(.L_x_151 - _ZN7cutlass13device_kernelINS_4gemm6kernel13GemmUniversalIN4cute5tupleIJiiiiEEENS1_10collective13CollectiveMmaINS1_35MainloopSm100TmaUmmaWarpSpecializedILi3ELi2ELi4ENS5_IJNS4_1CILi1EEESB_SB_EEEEENS5_IJNSA_ILi64EEESE_NSA_ILi128EEEEEENS_10bfloat16_tENS5_IJlSB_lEEESH_SI_NS4_8TiledMMAINS4_8MMA_AtomIJNS4_20SM100_MMA_F16BF16_SSISH_SH_fLi64ELi64ELNS4_4UMMA5MajorE0ELSN_0ELNSM_7ScaleInE0ELSO_0EEEEEENS4_6LayoutISC_NS5_IJNSA_ILi0EEESS_SS_EEEEENS5_IJNS4_10UnderscoreESV_SV_EEEEENS4_13SM90_TMA_LOADENS4_14ComposedLayoutINS4_7SwizzleILi3ELi4ELi3EEENS4_18smem_ptr_flag_bitsILi16EEENSR_INS5_IJNSA_ILi8EEESE_EEENS5_IJSE_SB_EEEEEEEvNS4_8identityESY_S18_vS19_EENS_8epilogue10collective18CollectiveEpilogueINS1B_23Sm100TmaWarpSpecializedILi3ELi2ELi16ELb1ELb0EEEJSG_NS5_IJNSR_ISE_SB_EENSR_INSA_ILi32EEESB_EEEEESH_SI_SH_SI_NS1B_6fusion15FusionCallbacksIS1F_NS1K_17LinearCombinationISH_fSH_fLNS_15FloatRoundStyleE2EEESG_S1J_JEEENS4_5SM1004TMEM4LOAD26SM100_TMEM_LOAD_16dp256b4xESY_NSZ_INS10_ILi2ELi4ELi3EEES13_NSR_INS5_IJS14_S1H_EEENS5_IJS1H_SB_EEEEEEENS4_17SM75_U32x4_LDSM_NENS4_14SM90_TMA_STOREES1Y_NS4_17SM90_U32x4_STSM_NENS4_39AutoVectorizingCopyWithAssumedAlignmentILi128EEEEEEvvEEEEvNT_6ParamsE)
        .other          _ZN7cutlass13device_kernelINS_4gemm6kernel13GemmUniversalIN4cute5tupleIJiiiiEEENS1_10collective13CollectiveMmaINS1_35MainloopSm100TmaUmmaWarpSpecializedILi3ELi2ELi4ENS5_IJNS4_1CILi1EEESB_SB_EEEEENS5_IJNSA_ILi64EEESE_NSA_ILi128EEEEEENS_10bfloat16_tENS5_IJlSB_lEEESH_SI_NS4_8TiledMMAINS4_8MMA_AtomIJNS4_20SM100_MMA_F16BF16_SSISH_SH_fLi64ELi64ELNS4_4UMMA5MajorE0ELSN_0ELNSM_7ScaleInE0ELSO_0EEEEEENS4_6LayoutISC_NS5_IJNSA_ILi0EEESS_SS_EEEEENS5_IJNS4_10UnderscoreESV_SV_EEEEENS4_13SM90_TMA_LOADENS4_14ComposedLayoutINS4_7SwizzleILi3ELi4ELi3EEENS4_18smem_ptr_flag_bitsILi16EEENSR_INS5_IJNSA_ILi8EEESE_EEENS5_IJSE_SB_EEEEEEEvNS4_8identityESY_S18_vS19_EENS_8epilogue10collective18CollectiveEpilogueINS1B_23Sm100TmaWarpSpecializedILi3ELi2ELi16ELb1ELb0EEEJSG_NS5_IJNSR_ISE_SB_EENSR_INSA_ILi32EEESB_EEEEESH_SI_SH_SI_NS1B_6fusion15FusionCallbacksIS1F_NS1K_17LinearCombinationISH_fSH_fLNS_15FloatRoundStyleE2EEESG_S1J_JEEENS4_5SM1004TMEM4LOAD26SM100_TMEM_LOAD_16dp256b4xESY_NSZ_INS10_ILi2ELi4ELi3EEES13_NSR_INS5_IJS14_S1H_EEENS5_IJS1H_SB_EEEEEEENS4_17SM75_U32x4_LDSM_NENS4_14SM90_TMA_STOREES1Y_NS4_17SM90_U32x4_STSM_NENS4_39AutoVectorizingCopyWithAssumedAlignmentILi128EEEEEEvvEEEEvNT_6ParamsE,@"STO_CUDA_ENTRY STV_DEFAULT"
_ZN7cutlass13device_kernelINS_4gemm6kernel13GemmUniversalIN4cute5tupleIJiiiiEEENS1_10collective13CollectiveMmaINS1_35MainloopSm100TmaUmmaWarpSpecializedILi3ELi2ELi4ENS5_IJNS4_1CILi1EEESB_SB_EEEEENS5_IJNSA_ILi64EEESE_NSA_ILi128EEEEEENS_10bfloat16_tENS5_IJlSB_lEEESH_SI_NS4_8TiledMMAINS4_8MMA_AtomIJNS4_20SM100_MMA_F16BF16_SSISH_SH_fLi64ELi64ELNS4_4UMMA5MajorE0ELSN_0ELNSM_7ScaleInE0ELSO_0EEEEEENS4_6LayoutISC_NS5_IJNSA_ILi0EEESS_SS_EEEEENS5_IJNS4_10UnderscoreESV_SV_EEEEENS4_13SM90_TMA_LOADENS4_14ComposedLayoutINS4_7SwizzleILi3ELi4ELi3EEENS4_18smem_ptr_flag_bitsILi16EEENSR_INS5_IJNSA_ILi8EEESE_EEENS5_IJSE_SB_EEEEEEEvNS4_8identityESY_S18_vS19_EENS_8epilogue10collective18CollectiveEpilogueINS1B_23Sm100TmaWarpSpecializedILi3ELi2ELi16ELb1ELb0EEEJSG_NS5_IJNSR_ISE_SB_EENSR_INSA_ILi32EEESB_EEEEESH_SI_SH_SI_NS1B_6fusion15FusionCallbacksIS1F_NS1K_17LinearCombinationISH_fSH_fLNS_15FloatRoundStyleE2EEESG_S1J_JEEENS4_5SM1004TMEM4LOAD26SM100_TMEM_LOAD_16dp256b4xESY_NSZ_INS10_ILi2ELi4ELi3EEES13_NSR_INS5_IJS14_S1H_EEENS5_IJS1H_SB_EEEEEEENS4_17SM75_U32x4_LDSM_NENS4_14SM90_TMA_STOREES1Y_NS4_17SM90_U32x4_STSM_NENS4_39AutoVectorizingCopyWithAssumedAlignmentILi128EEEEEEvvEEEEvNT_6ParamsE:
[----:B------:R-:W1:Y:S01]  /*0000*/  LDC R1, c[0x0][0x37c] ;  /* 0x0000df00ff017b82 */ /* 0x000e620000000800 */
[----:B------:R-:W2:Y:S01]  /*0010*/  S2R R70, SR_TID.X ;  /* 0x0000000000467919 */ /* 0x000ea20000002100 */
[----:B------:R-:W3:Y:S01]  /*0020*/  LDCU.64 UR4, c[0x0][0x890] ;  /* 0x00011200ff0477ac */ /* 0x000ee20008000a00 */
[----:B------:R-:W-:Y:S02]  /*0030*/  PRMT R60, RZ, 0x7610, R60 ;  /* 0x00007610ff3c7816 */ /* 0x000fe4000000003c */
[----:B------:R-:W-:Y:S01]  /*0040*/  ELECT P5, URZ, PT ;  /* 0x0000000000ff782f */ /* 0x000fe200038a0000 */
[----:B------:R-:W4:Y:S01]  /*0050*/  LDCU.64 UR46, c[0x0][0x358] ;  /* 0x00006b00ff2e77ac */ /* 0x000f220008000a00 */
[----:B---3--:R-:W-:-:S04]  /*0060*/  UISETP.NE.U32.AND UP0, UPT, UR4, URZ, UPT ;  /* 0x000000ff0400728c */ /* 0x008fc8000bf05070 */
[----:B------:R-:W-:Y:S01]  /*0070*/  UISETP.NE.AND.EX UP0, UPT, UR5, URZ, UPT, UP0 ;  /* 0x000000ff0500728c */ /* 0x000fe2000bf05300 */
[----:B--2---:R-:W-:-:S05]  /*0080*/  SHF.R.U32.HI R65, RZ, 0x5, R70 ;  /* 0x00000005ff417819 */ /* 0x004fca0000011646 */
[----:B------:R-:W2:Y:S02]  /*0090*/  SHFL.IDX PT, R0, R65, RZ, 0x1f ;  /* 0x00001fff41007589 */ /* 0x000ea400000e0000 */
[----:B--2---:R-:W-:Y:S01]  /*00a0*/  R2UR UR8, R0 ;  /* 0x00000000000872ca */ /* 0x004fe200000e0000 */
[----:B-1--4-:R-:W-:-:S14]  /*00b0*/  BRA.U UP0, `(.L_x_0) ;  /* 0x00000001002c7547 */ /* 0x012fdc000b800000 */
[----:B------:R-:W1:Y:S02]  /*00c0*/  LDCU.64 UR6, c[0x0][0x888] ;  /* 0x00011100ff0677ac */ /* 0x000e640008000a00 */
[----:B-1----:R-:W-:-:S04]  /*00d0*/  UISETP.NE.U32.AND UP0, UPT, UR6, URZ, UPT ;  /* 0x000000ff0600728c */ /* 0x002fc8000bf05070 */
[----:B------:R-:W-:-:S09]  /*00e0*/  UISETP.NE.AND.EX UP0, UPT, UR7, URZ, UPT, UP0 ;  /* 0x000000ff0700728c */ /* 0x000fd2000bf05300 */
[----:B------:R-:W-:Y:S05]  /*00f0*/  BRA.U !UP0, `(.L_x_1) ;  /* 0x0000000108107547 */ /* 0x000fea000b800000 */
[----:B------:R-:W1:Y:S02]  /*0100*/  LDC.64 R2, c[0x0][0x888] ;  /* 0x00022200ff027b82 */ /* 0x000e640000000a00 */
[----:B-1----:R1:W5:Y:S01]  /*0110*/  LDG.E R35, desc[UR46][R2.64] ;  /* 0x0000002e02237981 */ /* 0x002362000c1e1900 */
[----:B------:R-:W-:Y:S01]  /*0120*/  HFMA2 R60, -RZ, RZ, 0, 5.9604644775390625e-08 ;  /* 0x00000001ff3c7431 */ /* 0x000fe200000001ff */
[----:B------:R-:W-:Y:S05]  /*0130*/  BRA `(.L_x_0) ;  /* 0x00000000000c7947 */ /* 0x000fea0003800000 */
.L_x_1:
[----:B------:R-:W1:Y:S01]  /*0140*/  LDCU UR6, c[0x0][0x880] ;  /* 0x00011000ff0677ac */ /* 0x000e620008000800 */
[----:B------:R-:W-:Y:S01]  /*0150*/  HFMA2 R60, -RZ, RZ, 0, 5.9604644775390625e-08 ;  /* 0x00000001ff3c7431 */ /* 0x000fe200000001ff */
[----:B-1----:R-:W-:-:S07]  /*0160*/  MOV R35, UR6 ;  /* 0x0000000600237c02 */ /* 0x002fce0008000f00 */
.L_x_0:
[----:B------:R-:W2:Y:S02]  /*0170*/  LDCU.64 UR6, c[0x0][0x8b0] ;  /* 0x00011600ff0677ac */ /* 0x000ea40008000a00 */
[----:B--2---:R-:W-:-:S04]  /*0180*/  UISETP.NE.U32.AND UP0, UPT, UR6, URZ, UPT ;  /* 0x000000ff0600728c */ /* 0x004fc8000bf05070 */
[----:B------:R-:W-:-:S09]  /*0190*/  UISETP.NE.AND.EX UP0, UPT, UR7, URZ, UPT, UP0 ;  /* 0x000000ff0700728c */ /* 0x000fd2000bf05300 */
[----:B------:R-:W-:Y:S05]  /*01a0*/  BRA.U UP0, `(.L_x_2) ;  /* 0x0000000100247547 */ /* 0x000fea000b800000 */
[----:B------:R-:W2:Y:S02]  /*01b0*/  LDCU.64 UR6, c[0x0][0x8a8] ;  /* 0x00011500ff0677ac */ /* 0x000ea40008000a00 */
[----:B--2---:R-:W-:-:S04]  /*01c0*/  UISETP.NE.U32.AND UP0, UPT, UR6, URZ, UPT ;  /* 0x000000ff0600728c */ /* 0x004fc8000bf05070 */
[----:B------:R-:W-:-:S09]  /*01d0*/  UISETP.NE.AND.EX UP0, UPT, UR7, URZ, UPT, UP0 ;  /* 0x000000ff0700728c */ /* 0x000fd2000bf05300 */
[----:B------:R-:W-:Y:S05]  /*01e0*/  BRA.U !UP0, `(.L_x_3) ;  /* 0x00000001080c7547 */ /* 0x000fea000b800000 */
[----:B-1----:R-:W1:Y:S02]  /*01f0*/  LDC.64 R2, c[0x0][0x8a8] ;  /* 0x00022a00ff027b82 */ /* 0x002e640000000a00 */
[----:B-1----:R2:W5:Y:S01]  /*0200*/  LDG.E R33, desc[UR46][R2.64] ;  /* 0x0000002e02217981 */ /* 0x002562000c1e1900 */
[----:B------:R-:W-:Y:S05]  /*0210*/  BRA `(.L_x_2) ;  /* 0x0000000000087947 */ /* 0x000fea0003800000 */
.L_x_3:
[----:B------:R-:W2:Y:S02]  /*0220*/  LDCU UR6, c[0x0][0x8a0] ;  /* 0x00011400ff0677ac */ /* 0x000ea40008000800 */
[----:B--2---:R-:W-:Y:S02]  /*0230*/  MOV R33, UR6 ;  /* 0x0000000600217c02 */ /* 0x004fe40008000f00 */
.L_x_2:
[----:B------:R-:W-:Y:S01]  /*0240*/  IMAD.U32 R0, RZ, RZ, UR8 ;  /* 0x00000008ff007e24 */ /* 0x000fe2000f8e00ff */
[----:B------:R-:W-:Y:S04]  /*0250*/  BSSY.RECONVERGENT B0, `(.L_x_4) ;  /* 0x000000c000007945 */ /* 0x000fe80003800200 */
[C---:B------:R-:W-:Y:S02]  /*0260*/  ISETP.NE.OR P1, PT, R0.reuse, 0x1, !P5 ;  /* 0x000000010000780c */ /* 0x040fe40006f25670 */
[----:B------:R-:W-:-:S11]  /*0270*/  ISETP.NE.OR P0, PT, R0, 0x3, !P5 ;  /* 0x000000030000780c */ /* 0x000fd60006f05670 */
[----:B------:R-:W-:Y:S05]  /*0280*/  @P1 BRA `(.L_x_5) ;  /* 0x0000000000201947 */ /* 0x000fea0003800000 */
[----:B------:R-:W3:Y:S02]  /*0290*/  LDCU.64 UR6, c[0x0][0x348] ;  /* 0x00006900ff0677ac */ /* 0x000ee40008000a00 */
[----:B---3--:R-:W-:Y:S02]  /*02a0*/  UIADD3 UR10, UP1, UPT, UR6, 0x80, URZ ;  /* 0x00000080060a7890 */ /* 0x008fe4000ff3e0ff */
[----:B------:R-:W-:Y:S02]  /*02b0*/  UIADD3 UR6, UP0, UPT, UR6, 0x180, URZ ;  /* 0x0000018006067890 */ /* 0x000fe4000ff1e0ff */
[----:B------:R-:W-:Y:S02]  /*02c0*/  UIADD3.X UR11, UPT, UPT, URZ, UR7, URZ, UP1, !UPT ;  /* 0x00000007ff0b7290 */ /* 0x000fe40008ffe4ff */
[----:B------:R-:W-:-:S07]  /*02d0*/  UIADD3.X UR7, UPT, UPT, URZ, UR7, URZ, UP0, !UPT ;  /* 0x00000007ff077290 */ /* 0x000fce00087fe4ff */
[----:B------:R3:W-:Y:S02]  /*02e0*/  UTMACCTL.PF [UR10] ;  /* 0x000000000a0079b9 */ /* 0x0007e40008040000 */
[----:B------:R3:W-:Y:S02]  /*02f0*/  UTMACCTL.PF [UR6] ;  /* 0x00000000060079b9 */ /* 0x0007e40008040000 */
[----:B---3--:R-:W-:Y:S01]  /*0300*/  NOP ;  /* 0x0000000000007918 */ /* 0x008fe20000000000 */
.L_x_5:
[----:B------:R-:W-:Y:S05]  /*0310*/  BSYNC.RECONVERGENT B0 ;  /* 0x0000000000007941 */ /* 0x000fea0003800200 */
.L_x_4:
[----:B------:R-:W-:Y:S04]  /*0320*/  BSSY.RECONVERGENT B0, `(.L_x_6) ;  /* 0x000000a000007945 */ /* 0x000fe80003800200 */
        /* <DEDUP_REMOVED lines=9> */
.L_x_7:
[----:B------:R-:W-:Y:S05]  /*03c0*/  BSYNC.RECONVERGENT B0 ;  /* 0x0000000000007941 */ /* 0x000fea0003800200 */
.L_x_6:
[----:B------:R-:W3:Y:S01]  /*03d0*/  LDCU.64 UR6, c[0x0][0x888] ;  /* 0x00011100ff0677ac */ /* 0x000ee20008000a00 */
[----:B------:R-:W-:Y:S02]  /*03e0*/  UISETP.EQ.U32.AND UP1, UPT, UR4, URZ, UPT ;  /* 0x000000ff0400728c */ /* 0x000fe4000bf22070 */
[----:B------:R-:W-:Y:S02]  /*03f0*/  UPLOP3.LUT UP2, UPT, UPT, UPT, UPT, 0x80, 0x8 ;  /* 0x000000000008789c */ /* 0x000fe40003f4f070 */
[----:B---3--:R-:W-:-:S04]  /*0400*/  UISETP.NE.U32.AND UP0, UPT, UR6, URZ, UPT ;  /* 0x000000ff0600728c */ /* 0x008fc8000bf05070 */
[----:B------:R-:W-:-:S04]  /*0410*/  UISETP.NE.AND.EX UP0, UPT, UR7, URZ, UPT, UP0 ;  /* 0x000000ff0700728c */ /* 0x000fc8000bf05300 */
[----:B------:R-:W-:-:S04]  /*0420*/  UISETP.EQ.OR.EX UP3, UPT, UR5, URZ, !UP0, UP1 ;  /* 0x000000ff0500728c */ /* 0x000fc8000c762710 */
[----:B------:R-:W-:-:S05]  /*0430*/  UP2UR UR53, UPR, URZ, 0x8 ;  /* 0x00000008ff357883 */ /* 0x000fca0008000000 */
[----:B------:R-:W-:Y:S07]  /*0440*/  BRA.U !UP3, `(.L_x_8) ;  /* 0x000000010b207547 */ /* 0x000fee000b800000 */
[----:B------:R-:W-:Y:S01]  /*0450*/  UISETP.NE.U32.AND UP2, UPT, UR4, URZ, UPT ;  /* 0x000000ff0400728c */ /* 0x000fe2000bf45070 */
[----:B-----5:R-:W-:Y:S01]  /*0460*/  FSETP.NEU.AND P0, PT, R35, RZ, PT ;  /* 0x000000ff2300720b */ /* 0x020fe20003f0d000 */
[----:B------:R-:W-:Y:S02]  /*0470*/  USEL UR4, URZ, 0xffffffff, UP0 ;  /* 0xffffffffff047887 */ /* 0x000fe40008000000 */
[----:B------:R-:W-:-:S10]  /*0480*/  UISETP.NE.AND.EX UP2, UPT, UR5, URZ, UPT, UP2 ;  /* 0x000000ff0500728c */ /* 0x000fd4000bf45320 */
[----:B------:R-:W-:Y:S01]  /*0490*/  VOTEU.ANY UP1, P0 ;  /* 0x0000000000ff7886 */ /* 0x000fe20000020100 */
[----:B------:R-:W-:-:S04]  /*04a0*/  @!UP2 USEL UR4, URZ, 0xffffffff, UP1 ;  /* 0xffffffffff04a887 */ /* 0x000fc80008800000 */
[----:B------:R-:W-:-:S04]  /*04b0*/  ULOP3.LUT UR4, UR4, 0x1, URZ, 0xc0, !UPT ;  /* 0x0000000104047892 */ /* 0x000fc8000f8ec0ff */
[----:B------:R-:W-:-:S11]  /*04c0*/  UISETP.NE.U32.AND UP2, UPT, UR4, 0x1, UPT ;  /* 0x000000010400788c */ /* 0x000fd6000bf45070 */
.L_x_8:
[----:B-12---:R-:W1:Y:S01]  /*04d0*/  SHFL.IDX PT, R2, R65, RZ, 0x1f ;  /* 0x00001fff41027589 */ /* 0x006e6200000e0000 */
[----:B------:R-:W-:-:S04]  /*04e0*/  UISETP.NE.AND UP1, UPT, UR8, 0x2, UPT ;  /* 0x000000020800788c */ /* 0x000fc8000bf25270 */
[----:B------:R-:W-:Y:S01]  /*04f0*/  USEL UR6, URZ, 0x1, UP1 ;  /* 0x00000001ff067887 */ /* 0x000fe20008800000 */
[----:B-1----:R-:W-:-:S13]  /*0500*/  ISETP.NE.AND P0, PT, R2, RZ, PT ;  /* 0x000000ff0200720c */ /* 0x002fda0003f05270 */
[----:B------:R-:W-:Y:S05]  /*0510*/  @P0 BRA `(.L_x_9) ;  /* 0x0000000000400947 */ /* 0x000fea0003800000 */
[----:B------:R-:W1:Y:S01]  /*0520*/  S2UR UR5, SR_CgaCtaId ;  /* 0x00000000000579c3 */ /* 0x000e620000008800 */
[----:B------:R-:W-:Y:S01]  /*0530*/  UMOV UR7, 0x400 ;  /* 0x0000040000077882 */ /* 0x000fe20000000000 */
[----:B------:R-:W-:Y:S01]  /*0540*/  UMOV UR4, 0x1 ;  /* 0x0000000100047882 */ /* 0x000fe20000000000 */
[----:B------:R-:W-:Y:S01]  /*0550*/  ELECT P0, URZ, PT ;  /* 0x0000000000ff782f */ /* 0x000fe20003800000 */
[----:B------:R-:W-:-:S04]  /*0560*/  UIADD3 UR10, UPT, UPT, -UR4, 0x100000, URZ ;  /* 0x00100000040a7890 */ /* 0x000fc8000fffe1ff */
[----:B------:R-:W-:Y:S02]  /*0570*/  USHF.L.U32 UR11, UR10, 0xb, URZ ;  /* 0x0000000b0a0b7899 */ /* 0x000fe400080006ff */
[----:B------:R-:W-:Y:S02]  /*0580*/  USHF.L.U32 UR10, UR10, 0x1, URZ ;  /* 0x000000010a0a7899 */ /* 0x000fe400080006ff */
[----:B-1----:R-:W-:Y:S01]  /*0590*/  ULEA UR5, UR5, UR7, 0x18 ;  /* 0x0000000705057291 */ /* 0x002fe2000f8ec0ff */
[----:B------:R-:W1:Y:S11]  /*05a0*/  FENCE.VIEW.ASYNC.S ;  /* 0x00000000000073c6 */ /* 0x000e760000000000 */
[----:B-1----:R1:W2:Y:S01]  /*05b0*/  SYNCS.EXCH.64 URZ, [UR5], UR10 ;  /* 0x0000000a05ff75b2 */ /* 0x0022a20008000100 */
[----:B------:R1:W3:Y:S01]  /*05c0*/  SYNCS.EXCH.64 URZ, [UR5+0x18], UR10 ;  /* 0x0000180a05ff75b2 */ /* 0x0002e20008000100 */
[----:B------:R1:W4:Y:S01]  /*05d0*/  SYNCS.EXCH.64 URZ, [UR5+0x8], UR10 ;  /* 0x0000080a05ff75b2 */ /* 0x0003220008000100 */
[----:B------:R1:W1:Y:S01]  /*05e0*/  SYNCS.EXCH.64 URZ, [UR5+0x20], UR10 ;  /* 0x0000200a05ff75b2 */ /* 0x0002620008000100 */
[----:B------:R1:W1:Y:S01]  /*05f0*/  SYNCS.EXCH.64 URZ, [UR5+0x10], UR10 ;  /* 0x0000100a05ff75b2 */ /* 0x0002620008000100 */
[----:B------:R1:W1:Y:S01]  /*0600*/  SYNCS.EXCH.64 URZ, [UR5+0x28], UR10 ;  /* 0x0000280a05ff75b2 */ /* 0x0002620008000100 */
[----:B------:R-:W-:Y:S01]  /*0610*/  NOP ;  /* 0x0000000000007918 */ /* 0x000fe20000000000 */
.L_x_9:
[----:B------:R-:W2:Y:S01]  /*0620*/  SHFL.IDX PT, R2, R65, RZ, 0x1f ;  /* 0x00001fff41027589 */ /* 0x000ea200000e0000 */
[----:B------:R-:W-:Y:S01]  /*0630*/  NOP ;  /* 0x0000000000007918 */ /* 0x000fe20000000000 */
[----:B--2---:R-:W-:-:S13]  /*0640*/  ISETP.NE.AND P0, PT, R2, 0x1, PT ;  /* 0x000000010200780c */ /* 0x004fda0003f05270 */
[----:B------:R-:W-:Y:S05]  /*0650*/  @P0 BRA `(.L_x_10) ;  /* 0x0000000000500947 */ /* 0x000fea0003800000 */
[----:B------:R-:W2:Y:S01]  /*0660*/  S2UR UR7, SR_CgaCtaId ;  /* 0x00000000000779c3 */ /* 0x000ea20000008800 */
[----:B------:R-:W-:Y:S01]  /*0670*/  UMOV UR9, 0x400 ;  /* 0x0000040000097882 */ /* 0x000fe20000000000 */
[----:B-1----:R-:W-:Y:S01]  /*0680*/  UMOV UR5, 0x20 ;  /* 0x0000002000057882 */ /* 0x002fe20000000000 */
[----:B------:R-:W-:Y:S01]  /*0690*/  UMOV UR4, 0x80 ;  /* 0x0000008000047882 */ /* 0x000fe20000000000 */
[----:B------:R-:W-:-:S04]  /*06a0*/  UIADD3 UR10, UPT, UPT, -UR5, 0x100000, URZ ;  /* 0x00100000050a7890 */ /* 0x000fc8000fffe1ff */
[----:B------:R-:W-:Y:S02]  /*06b0*/  USHF.L.U32 UR11, UR10, 0xb, URZ ;  /* 0x0000000b0a0b7899 */ /* 0x000fe400080006ff */
[----:B------:R-:W-:Y:S02]  /*06c0*/  USHF.L.U32 UR10, UR10, 0x1, URZ ;  /* 0x000000010a0a7899 */ /* 0x000fe400080006ff */
[----:B------:R-:W-:-:S04]  /*06d0*/  UIADD3 UR4, UPT, UPT, -UR4, 0x100000, URZ ;  /* 0x0010000004047890 */ /* 0x000fc8000fffe1ff */
[----:B------:R-:W-:Y:S02]  /*06e0*/  USHF.L.U32 UR5, UR4, 0xb, URZ ;  /* 0x0000000b04057899 */ /* 0x000fe400080006ff */
[----:B------:R-:W-:Y:S01]  /*06f0*/  USHF.L.U32 UR4, UR4, 0x1, URZ ;  /* 0x0000000104047899 */ /* 0x000fe200080006ff */
[----:B------:R-:W-:Y:S01]  /*0700*/  ELECT P0, URZ, PT ;  /* 0x0000000000ff782f */ /* 0x000fe20003800000 */
[----:B--2---:R-:W-:Y:S01]  /*0710*/  ULEA UR7, UR7, UR9, 0x18 ;  /* 0x0000000907077291 */ /* 0x004fe2000f8ec0ff */
[----:B------:R-:W1:Y:S11]  /*0720*/  FENCE.VIEW.ASYNC.S ;  /* 0x00000000000073c6 */ /* 0x000e760000000000 */
[----:B-1----:R2:W1:Y:S01]  /*0730*/  SYNCS.EXCH.64 URZ, [UR7+0x30], UR10 ;  /* 0x0000300a07ff75b2 */ /* 0x0024620008000100 */
[----:B------:R2:W1:Y:S01]  /*0740*/  SYNCS.EXCH.64 URZ, [UR7+0x48], UR4 ;  /* 0x0000480407ff75b2 */ /* 0x0004620008000100 */
[----:B------:R2:W1:Y:S01]  /*0750*/  SYNCS.EXCH.64 URZ, [UR7+0x38], UR10 ;  /* 0x0000380a07ff75b2 */ /* 0x0004620008000100 */
[----:B------:R2:W1:Y:S01]  /*0760*/  SYNCS.EXCH.64 URZ, [UR7+0x50], UR4 ;  /* 0x0000500407ff75b2 */ /* 0x0004620008000100 */
[----:B------:R2:W1:Y:S01]  /*0770*/  SYNCS.EXCH.64 URZ, [UR7+0x40], UR10 ;  /* 0x0000400a07ff75b2 */ /* 0x0004620008000100 */
[----:B------:R2:W1:Y:S02]  /*0780*/  SYNCS.EXCH.64 URZ, [UR7+0x58], UR4 ;  /* 0x0000580407ff75b2 */ /* 0x0004640008000100 */
[----:B--2---:R-:W-:Y:S01]  /*0790*/  NOP ;  /* 0x0000000000007918 */ /* 0x004fe20000000000 */
.L_x_10:
[----:B------:R-:W2:Y:S01]  /*07a0*/  SHFL.IDX PT, R2, R65, RZ, 0x1f ;  /* 0x00001fff41027589 */ /* 0x000ea200000e0000 */
[----:B------:R-:W-:Y:S01]  /*07b0*/  NOP ;  /* 0x0000000000007918 */ /* 0x000fe20000000000 */
[----:B--2---:R-:W-:-:S13]  /*07c0*/  ISETP.NE.AND P0, PT, R2, 0x3, PT ;  /* 0x000000030200780c */ /* 0x004fda0003f05270 */
[----:B------:R-:W-:Y:S05]  /*07d0*/  @P0 BRA `(.L_x_11) ;  /* 0x0000000000300947 */ /* 0x000fea0003800000 */
[----:B-1----:R-:W1:Y:S01]  /*07e0*/  S2UR UR5, SR_CgaCtaId ;  /* 0x00000000000579c3 */ /* 0x002e620000008800 */
        /* <DEDUP_REMOVED lines=8> */
[----:B-1----:R2:W1:Y:S01]  /*0870*/  SYNCS.EXCH.64 URZ, [UR5+0x60], UR10 ;  /* 0x0000600a05ff75b2 */ /* 0x0024620008000100 */
[----:B------:R2:W1:Y:S02]  /*0880*/  SYNCS.EXCH.64 URZ, [UR5+0x68], UR10 ;  /* 0x0000680a05ff75b2 */ /* 0x0004640008000100 */
[----:B--2---:R-:W-:Y:S01]  /*0890*/  NOP ;  /* 0x0000000000007918 */ /* 0x004fe20000000000 */
.L_x_11:
[----:B------:R-:W2:Y:S01]  /*08a0*/  SHFL.IDX PT, R2, R65, RZ, 0x1f ;  /* 0x00001fff41027589 */ /* 0x000ea200000e0000 */
[----:B------:R-:W-:Y:S01]  /*08b0*/  NOP ;  /* 0x0000000000007918 */ /* 0x000fe20000000000 */
[----:B--2---:R-:W-:-:S13]  /*08c0*/  ISETP.NE.AND P0, PT, R2, 0x4, PT ;  /* 0x000000040200780c */ /* 0x004fda0003f05270 */
[----:B------:R-:W-:Y:S05]  /*08d0*/  @P0 BRA `(.L_x_12) ;  /* 0x00000000004c0947 */ /* 0x000fea0003800000 */
[----:B-1----:R-:W1:Y:S01]  /*08e0*/  S2UR UR5, SR_CgaCtaId ;  /* 0x00000000000579c3 */ /* 0x002e620000008800 */
[----:B------:R-:W-:Y:S01]  /*08f0*/  UMOV UR9, 0x100 ;  /* 0x0000010000097882 */ /* 0x000fe20000000000 */
[----:B------:R-:W-:Y:S01]  /*0900*/  UMOV UR7, 0x400 ;  /* 0x0000040000077882 */ /* 0x000fe20000000000 */
[----:B------:R-:W-:Y:S01]  /*0910*/  USEL UR9, UR9, 0xe0, UP2 ;  /* 0x000000e009097887 */ /* 0x000fe20009000000 */
[----:B------:R-:W-:Y:S01]  /*0920*/  UMOV UR4, 0x1 ;  /* 0x0000000100047882 */ /* 0x000fe20000000000 */
[----:B------:R-:W-:Y:S01]  /*0930*/  ELECT P0, URZ, PT ;  /* 0x0000000000ff782f */ /* 0x000fe20003800000 */
[----:B------:R-:W-:-:S04]  /*0940*/  UIADD3 UR10, UPT, UPT, -UR4, 0x100000, URZ ;  /* 0x00100000040a7890 */ /* 0x000fc8000fffe1ff */
[----:B------:R-:W-:Y:S02]  /*0950*/  USHF.L.U32 UR11, UR10, 0xb, URZ ;  /* 0x0000000b0a0b7899 */ /* 0x000fe400080006ff */
[----:B------:R-:W-:Y:S02]  /*0960*/  USHF.L.U32 UR10, UR10, 0x1, URZ ;  /* 0x000000010a0a7899 */ /* 0x000fe400080006ff */
[----:B------:R-:W-:-:S04]  /*0970*/  UIADD3 UR12, UPT, UPT, -UR9, 0x100000, URZ ;  /* 0x00100000090c7890 */ /* 0x000fc8000fffe1ff */
[----:B------:R-:W-:Y:S02]  /*0980*/  USHF.L.U32 UR13, UR12, 0xb, URZ ;  /* 0x0000000b0c0d7899 */ /* 0x000fe400080006ff */
[----:B------:R-:W-:Y:S02]  /*0990*/  USHF.L.U32 UR12, UR12, 0x1, URZ ;  /* 0x000000010c0c7899 */ /* 0x000fe400080006ff */
[----:B-1----:R-:W-:Y:S01]  /*09a0*/  ULEA UR5, UR5, UR7, 0x18 ;  /* 0x0000000705057291 */ /* 0x002fe2000f8ec0ff */
[----:B------:R-:W1:Y:S11]  /*09b0*/  FENCE.VIEW.ASYNC.S ;  /* 0x00000000000073c6 */ /* 0x000e760000000000 */
[----:B-1----:R2:W1:Y:S01]  /*09c0*/  SYNCS.EXCH.64 URZ, [UR5+0x70], UR10 ;  /* 0x0000700a05ff75b2 */ /* 0x0024620008000100 */
[----:B------:R2:W1:Y:S01]  /*09d0*/  SYNCS.EXCH.64 URZ, [UR5+0x80], UR12 ;  /* 0x0000800c05ff75b2 */ /* 0x0004620008000100 */
[----:B------:R2:W1:Y:S01]  /*09e0*/  SYNCS.EXCH.64 URZ, [UR5+0x78], UR10 ;  /* 0x0000780a05ff75b2 */ /* 0x0004620008000100 */
[----:B------:R2:W1:Y:S02]  /*09f0*/  SYNCS.EXCH.64 URZ, [UR5+0x88], UR12 ;  /* 0x0000880c05ff75b2 */ /* 0x0004640008000100 */
[----:B--2---:R-:W-:Y:S01]  /*0a00*/  NOP ;  /* 0x0000000000007918 */ /* 0x004fe20000000000 */
.L_x_12:
        /* <DEDUP_REMOVED lines=22> */
[----:B------:R2:W1:Y:S01]  /*0b70*/  SYNCS.EXCH.64 URZ, [UR7+0xc0], UR4 ;  /* 0x0000c00407ff75b2 */ /* 0x0004620008000100 */
[----:B------:R2:W1:Y:S01]  /*0b80*/  SYNCS.EXCH.64 URZ, [UR7+0xa8], UR10 ;  /* 0x0000a80a07ff75b2 */ /* 0x0004620008000100 */
[----:B------:R2:W1:Y:S02]  /*0b90*/  SYNCS.EXCH.64 URZ, [UR7+0xc8], UR4 ;  /* 0x0000c80407ff75b2 */ /* 0x0004640008000100 */
[----:B--2---:R-:W-:Y:S01]  /*0ba0*/  NOP ;  /* 0x0000000000007918 */ /* 0x004fe20000000000 */
.L_x_13:
        /* <DEDUP_REMOVED lines=18> */
.L_x_14:
[----:B-1----:R-:W1:Y:S01]  /*0cd0*/  S2UR UR5, SR_CTAID.X ;  /* 0x00000000000579c3 */ /* 0x002e620000002500 */
[----:B------:R-:W-:-:S05]  /*0ce0*/  CS2R.32 R59, SR_CgaSize ;  /* 0x00000000003b7805 */ /* 0x000fca0000008a00 */
[----:B------:R-:W-:-:S05]  /*0cf0*/  IMAD R59, R59, -0xa0, RZ ;  /* 0xffffff603b3b7824 */ /* 0x000fca00078e02ff */
[----:B------:R-:W-:-:S14]  /*0d00*/  R2UR UR9, R59 ;  /* 0x000000003b0972ca */ /* 0x000fdc00000e0000 */
[----:B------:R-:W2:Y:S01]  /*0d10*/  LDCU UR9, c[0x0][UR9+0x2b0] ;  /* 0x00005600090977ac */ /* 0x000ea20008000800 */
[----:B------:R-:W-:Y:S01]  /*0d20*/  NOP ;  /* 0x0000000000007918 */ /* 0x000fe20000000000 */
[----:B------:R-:W-:-:S05]  /*0d30*/  CS2R.32 R59, SR_CgaSize ;  /* 0x00000000003b7805 */ /* 0x000fca0000008a00 */
[----:B------:R-:W-:-:S05]  /*0d40*/  IMAD R59, R59, -0xa0, RZ ;  /* 0xffffff603b3b7824 */ /* 0x000fca00078e02ff */
[----:B------:R-:W-:-:S14]  /*0d50*/  R2UR UR7, R59 ;  /* 0x000000003b0772ca */ /* 0x000fdc00000e0000 */
[----:B------:R-:W3:Y:S01]  /*0d60*/  LDCU UR7, c[0x0][UR7+0x2b4] ;  /* 0x00005680070777ac */ /* 0x000ee20008000800 */
[----:B------:R-:W4:Y:S08]  /*0d70*/  S2UR UR4, SR_CTAID.Y ;  /* 0x00000000000479c3 */ /* 0x000f300000002600 */
[----:B------:R-:W3:Y:S01]  /*0d80*/  LDC R10, c[0x0][0xb24] ;  /* 0x0002c900ff0a7b82 */ /* 0x000ee20000000800 */
[----:B-1----:R-:W-:-:S02]  /*0d90*/  I2FP.F32.U32 R59, UR5 ;  /* 0x00000005003b7c45 */ /* 0x002fc40008201000 */
[----:B------:R-:W-:-:S05]  /*0da0*/  CS2R.32 R3, SR_CgaSize ;  /* 0x0000000000037805 */ /* 0x000fca0000008a00 */
[----:B------:R-:W-:-:S06]  /*0db0*/  IMAD R3, R3, -0xa0, RZ ;  /* 0xffffff6003037824 */ /* 0x000fcc00078e02ff */
[----:B------:R-:W1:Y:S01]  /*0dc0*/  LDC R3, c[0x0][R3+0x2a0] ;  /* 0x0000a80003037b82 */ /* 0x000e620000000800 */
[----:B------:R-:W-:Y:S01]  /*0dd0*/  MOV R21, UR5 ;  /* 0x0000000500157c02 */ /* 0x000fe20008000f00 */
[----:B--2---:R-:W-:Y:S01]  /*0de0*/  FMUL R59, R59, UR9 ;  /* 0x000000093b3b7c20 */ /* 0x004fe20008400000 */
[----:B----4-:R-:W-:Y:S02]  /*0df0*/  I2FP.F32.U32 R58, UR4 ;  /* 0x00000004003a7c45 */ /* 0x010fe40008201000 */
[----:B------:R-:W-:-:S05]  /*0e00*/  CS2R.32 R2, SR_CgaSize ;  /* 0x0000000000027805 */ /* 0x000fca0000008a00 */
[----:B------:R-:W-:-:S06]  /*0e10*/  IMAD R2, R2, -0xa0, RZ ;  /* 0xffffff6002027824 */ /* 0x000fcc00078e02ff */
[----:B------:R-:W2:Y:S01]  /*0e20*/  LDC R2, c[0x0][R2+0x2a4] ;  /* 0x0000a90002027b82 */ /* 0x000ea20000000800 */
[----:B------:R-:W-:Y:S01]  /*0e30*/  MOV R20, UR4 ;  /* 0x0000000400147c02 */ /* 0x000fe20008000f00 */
[----:B------:R-:W4:Y:S01]  /*0e40*/  F2I.U32.TRUNC.NTZ R59, R59 ;  /* 0x0000003b003b7305 */ /* 0x000f22000020f000 */
[----:B---3--:R-:W-:-:S05]  /*0e50*/  FMUL R58, R58, UR7 ;  /* 0x000000073a3a7c20 */ /* 0x008fca0008400000 */
[----:B------:R-:W-:Y:S01]  /*0e60*/  BAR.SYNC.DEFER_BLOCKING 0x0 ;  /* 0x0000000000007b1d */ /* 0x000fe20000010000 */
[----:B------:R-:W-:-:S05]  /*0e70*/  ISETP.GE.AND P0, PT, R10, 0x1, PT ;  /* 0x000000010a00780c */ /* 0x000fca0003f06270 */
[----:B------:R-:W3:Y:S02]  /*0e80*/  F2I.U32.TRUNC.NTZ R58, R58 ;  /* 0x0000003a003a7305 */ /* 0x000ee4000020f000 */
[----:B------:R-:W2:Y:S01]  /*0e90*/  S2UR UR36, SR_CTAID.Z ;  /* 0x00000000002479c3 */ /* 0x000ea20000002700 */
[----:B----4-:R-:W-:-:S05]  /*0ea0*/  IADD3 R59, PT, PT, -R59, RZ, RZ ;  /* 0x000000ff3b3b7210 */ /* 0x010fca0007ffe1ff */
[----:B-1----:R-:W-:Y:S01]  /*0eb0*/  IMAD R59, R3, R59, UR5 ;  /* 0x00000005033b7e24 */ /* 0x002fe2000f8e023b */
[----:B---3--:R-:W-:-:S05]  /*0ec0*/  IADD3 R58, PT, PT, -R58, RZ, RZ ;  /* 0x000000ff3a3a7210 */ /* 0x008fca0007ffe1ff */
[----:B--2---:R-:W-:Y:S01]  /*0ed0*/  IMAD R58, R2, R58, UR4 ;  /* 0x00000004023a7e24 */ /* 0x004fe2000f8e023a */
[----:B------:R-:W-:Y:S06]  /*0ee0*/  @!P0 BRA `(.L_x_15) ;  /* 0x0000000000b88947 */ /* 0x000fec0003800000 */
[----:B------:R-:W1:Y:S01]  /*0ef0*/  LDC.64 R4, c[0x0][0xb18] ;  /* 0x0002c600ff047b82 */ /* 0x000e620000000a00 */
[----:B------:R-:W-:-:S07]  /*0f00*/  ISETP.NE.AND P0, PT, R10, 0x1, PT ;  /* 0x000000010a00780c */ /* 0x000fce0003f05270 */
[----:B------:R-:W2:Y:S08]  /*0f10*/  LDC R9, c[0x0][0xb0c] ;  /* 0x0002c300ff097b82 */ /* 0x000eb00000000800 */
[----:B------:R-:W3:Y:S08]  /*0f20*/  LDC R12, c[0x0][0x370] ;  /* 0x0000dc00ff0c7b82 */ /* 0x000ef00000000800 */
[----:B------:R-:W4:Y:S01]  /*0f30*/  LDC R11, c[0x0][0x374] ;  /* 0x0000dd00ff0b7b82 */ /* 0x000f220000000800 */
[----:B-1----:R-:W-:-:S07]  /*0f40*/  ISETP.NE.AND P1, PT, R4, 0x1, PT ;  /* 0x000000010400780c */ /* 0x002fce0003f25270 */
[----:B------:R-:W3:Y:S01]  /*0f50*/  LDC.64 R6, c[0x0][0xb10] ;  /* 0x0002c400ff067b82 */ /* 0x000ee20000000a00 */
[----:B--2---:R-:W-:-:S07]  /*0f60*/  ISETP.NE.AND P2, PT, R9, 0x1, PT ;  /* 0x000000010900780c */ /* 0x004fce0003f45270 */
[----:B------:R-:W1:Y:S08]  /*0f70*/  LDC R8, c[0x0][0xb20] ;  /* 0x0002c800ff087b82 */ /* 0x000e700000000800 */
[----:B------:R-:W2:Y:S01]  /*0f80*/  LDC.64 R2, c[0x0][0xb28] ;  /* 0x0002ca00ff027b82 */ /* 0x000ea20000000a00 */
[----:B----4-:R-:W-:-:S04]  /*0f90*/  IMAD.HI.U32 R13, R11, R5, RZ ;  /* 0x000000050b0d7227 */ /* 0x010fc800078e00ff */
[----:B------:R-:W-:-:S04]  /*0fa0*/  IMAD.HI.U32 R5, R20, R5, RZ ;  /* 0x0000000514057227 */ /* 0x000fc800078e00ff */
[----:B---3--:R-:W-:-:S05]  /*0fb0*/  IMAD.HI.U32 R14, R12, R6, RZ ;  /* 0x000000060c0e7227 */ /* 0x008fca00078e00ff */
[-C--:B------:R-:W-:Y:S01]  /*0fc0*/  @P2 SHF.R.U32.HI R12, RZ, R7.reuse, R14 ;  /* 0x00000007ff0c2219 */ /* 0x080fe2000001160e */
[----:B------:R-:W-:Y:S01]  /*0fd0*/  IMAD.HI.U32 R14, R21, R6, RZ ;  /* 0x00000006150e7227 */ /* 0x000fe200078e00ff */
[-C--:B-1----:R-:W-:Y:S02]  /*0fe0*/  @P1 SHF.R.U32.HI R11, RZ, R8.reuse, R13 ;  /* 0x00000008ff0b1219 */ /* 0x082fe4000001160d */
[----:B------:R-:W-:Y:S02]  /*0ff0*/  SHF.R.U32.HI R5, RZ, R8, R5 ;  /* 0x00000008ff057219 */ /* 0x000fe40000011605 */
[----:B------:R-:W-:Y:S02]  /*1000*/  SHF.R.U32.HI R14, RZ, R7, R14 ;  /* 0x00000007ff0e7219 */ /* 0x000fe4000001160e */
[----:B------:R-:W-:Y:S01]  /*1010*/  SEL R5, R20, R5, !P1 ;  /* 0x0000000514057207 */ /* 0x000fe20004800000 */
[----:B--2---:R-:W-:Y:S01]  /*1020*/  IMAD.HI.U32 R13, R11, R2, RZ ;  /* 0x000000020b0d7227 */ /* 0x004fe200078e00ff */
[----:B------:R-:W-:-:S03]  /*1030*/  SEL R14, R21, R14, !P2 ;  /* 0x0000000e150e7207 */ /* 0x000fc60005000000 */
[----:B------:R-:W-:Y:S01]  /*1040*/  IMAD.HI.U32 R6, R12, R2, RZ ;  /* 0x000000020c067227 */ /* 0x000fe200078e00ff */
[----:B------:R-:W-:-:S04]  /*1050*/  @P0 SHF.R.U32.HI R11, RZ, R3, R13 ;  /* 0x00000003ff0b0219 */ /* 0x000fc8000001160d */
[----:B------:R-:W-:Y:S01]  /*1060*/  @P0 SHF.R.U32.HI R12, RZ, R3, R6 ;  /* 0x00000003ff0c0219 */ /* 0x000fe20000011606 */
[----:B------:R-:W-:-:S04]  /*1070*/  IMAD R11, R11, R10, RZ ;  /* 0x0000000a0b0b7224 */ /* 0x000fc800078e02ff */
[----:B------:R-:W-:Y:S01]  /*1080*/  IMAD R6, R12, R10, RZ ;  /* 0x0000000a0c067224 */ /* 0x000fe200078e02ff */
[----:B------:R-:W-:-:S04]  /*1090*/  ISETP.GE.AND P1, PT, R5, R11, PT ;  /* 0x0000000b0500720c */ /* 0x000fc80003f26270 */
[----:B------:R-:W-:Y:S01]  /*10a0*/  ISETP.GE.OR P1, PT, R14, R6, P1 ;  /* 0x000000060e00720c */ /* 0x000fe20000f26670 */
[----:B------:R-:W-:-:S05]  /*10b0*/  IMAD.HI.U32 R6, R5, R2, RZ ;  /* 0x0000000205067227 */ /* 0x000fca00078e00ff */
[----:B------:R-:W-:-:S04]  /*10c0*/  SHF.R.U32.HI R6, RZ, R3, R6 ;  /* 0x00000003ff067219 */ /* 0x000fc80000011606 */
[----:B------:R-:W-:-:S03]  /*10d0*/  SEL R6, R5, R6, !P0 ;  /* 0x0000000605067207 */ /* 0x000fc60004000000 */
[----:B------:R-:W-:Y:S01]  /*10e0*/  @!P1 IMAD.HI.U32 R7, R14, R2, RZ ;  /* 0x000000020e079227 */ /* 0x000fe200078e00ff */
[----:B------:R-:W-:-:S04]  /*10f0*/  IADD3 R2, PT, PT, -R6, RZ, RZ ;  /* 0x000000ff06027210 */ /* 0x000fc80007ffe1ff */
[----:B------:R-:W-:Y:S01]  /*1100*/  @!P1 SHF.R.U32.HI R3, RZ, R3, R7 ;  /* 0x00000003ff039219 */ /* 0x000fe20000011607 */
[----:B------:R-:W-:Y:S01]  /*1110*/  IMAD R2, R10, R2, R5 ;  /* 0x000000020a027224 */ /* 0x000fe200078e0205 */
[----:B------:R-:W-:Y:S02]  /*1120*/  IADD3 R7, PT, PT, -R5, RZ, RZ ;  /* 0x000000ff05077210 */ /* 0x000fe40007ffe1ff */
[----:B------:R-:W-:-:S03]  /*1130*/  @!P1 SEL R3, R14, R3, !P0 ;  /* 0x000000030e039207 */ /* 0x000fc60004000000 */
[----:B------:R-:W-:Y:S02]  /*1140*/  IMAD R7, R4, R7, R20 ;  /* 0x0000000704077224 */ /* 0x000fe400078e0214 */
[--C-:B------:R-:W-:Y:S02]  /*1150*/  @!P1 IMAD.IADD R6, R6, 0x1, -R3.reuse ;  /* 0x0000000106069824 */ /* 0x100fe400078e0a03 */
[----:B------:R-:W-:Y:S01]  /*1160*/  @!P1 IMAD R3, R2, R12, R3 ;  /* 0x0000000c02039224 */ /* 0x000fe200078e0203 */
[----:B------:R-:W-:Y:S01]  /*1170*/  IADD3 R2, PT, PT, -R14, RZ, RZ ;  /* 0x000000ff0e027210 */ /* 0x000fe20007ffe1ff */
[----:B------:R-:W-:Y:S02]  /*1180*/  @!P1 IMAD R5, R6, R10, R14 ;  /* 0x0000000a06059224 */ /* 0x000fe400078e020e */
[----:B------:R-:W-:Y:S02]  /*1190*/  @!P1 IMAD.MOV.U32 R14, RZ, RZ, R3 ;  /* 0x000000ffff0e9224 */ /* 0x000fe400078e0003 */
[----:B------:R-:W-:-:S02]  /*11a0*/  IMAD R2, R9, R2, R21 ;  /* 0x0000000209027224 */ /* 0x000fc400078e0215 */
[----:B------:R-:W-:Y:S02]  /*11b0*/  IMAD R20, R5, R4, R7 ;  /* 0x0000000405147224 */ /* 0x000fe400078e0207 */
[----:B------:R-:W-:Y:S02]  /*11c0*/  IMAD R21, R14, R9, R2 ;  /* 0x000000090e157224 */ /* 0x000fe400078e0202 */
.L_x_15:
[----:B------:R-:W1:Y:S01]  /*11d0*/  LDCU UR4, c[0x0][0xb30] ;  /* 0x00016600ff0477ac */ /* 0x000e620008000800 */
[----:B------:R-:W2:Y:S08]  /*11e0*/  S2UR UR37, SR_CgaCtaId ;  /* 0x00000000002579c3 */ /* 0x000eb00000008800 */
[----:B------:R-:W3:Y:S01]  /*11f0*/  LDC R26, c[0x0][0xb24] ;  /* 0x0002c900ff1a7b82 */ /* 0x000ee20000000800 */
[----:B-1----:R-:W-:-:S09]  /*1200*/  UISETP.NE.AND UP1, UPT, UR4, 0x1, UPT ;  /* 0x000000010400788c */ /* 0x002fd2000bf25270 */
[----:B--2---:R-:W-:Y:S05]  /*1210*/  BRA.U UP1, `(.L_x_16) ;  /* 0x0000000101407547 */ /* 0x004fea000b800000 */
[----:B------:R-:W1:Y:S08]  /*1220*/  LDC.64 R4, c[0x0][0xb10] ;  /* 0x0002c400ff047b82 */ /* 0x000e700000000a00 */
[----:B------:R-:W2:Y:S08]  /*1230*/  LDC.64 R2, c[0x0][0xb18] ;  /* 0x0002c600ff027b82 */ /* 0x000eb00000000a00 */
[----:B------:R-:W4:Y:S08]  /*1240*/  LDC R6, c[0x0][0xb20] ;  /* 0x0002c800ff067b82 */ /* 0x000f300000000800 */
[----:B------:R-:W3:Y:S01]  /*1250*/  LDC R7, c[0x0][0xb0c] ;  /* 0x0002c300ff077b82 */ /* 0x000ee20000000800 */
[----:B-1----:R-:W-:-:S05]  /*1260*/  IMAD.HI.U32 R4, R21, R4, RZ ;  /* 0x0000000415047227 */ /* 0x002fca00078e00ff */
[----:B------:R-:W-:Y:S01]  /*1270*/  SHF.R.U32.HI R4, RZ, R5, R4 ;  /* 0x00000005ff047219 */ /* 0x000fe20000011604 */
[----:B--2---:R-:W-:Y:S01]  /*1280*/  IMAD.HI.U32 R3, R20, R3, RZ ;  /* 0x0000000314037227 */ /* 0x004fe200078e00ff */
[----:B------:R-:W-:-:S04]  /*1290*/  ISETP.NE.AND P0, PT, R2, 0x1, PT ;  /* 0x000000010200780c */ /* 0x000fc80003f05270 */
[----:B----4-:R-:W-:-:S04]  /*12a0*/  SHF.R.U32.HI R3, RZ, R6, R3 ;  /* 0x00000006ff037219 */ /* 0x010fc80000011603 */
[----:B------:R-:W-:Y:S02]  /*12b0*/  SEL R3, R20, R3, !P0 ;  /* 0x0000000314037207 */ /* 0x000fe40004000000 */
[----:B---3--:R-:W-:-:S04]  /*12c0*/  ISETP.NE.AND P1, PT, R7, 0x1, PT ;  /* 0x000000010700780c */ /* 0x008fc80003f25270 */
[----:B------:R-:W-:-:S05]  /*12d0*/  SEL R4, R21, R4, !P1 ;  /* 0x0000000415047207 */ /* 0x000fca0004800000 */
[----:B------:R-:W-:Y:S02]  /*12e0*/  IMAD.IADD R5, R3, 0x1, -R4 ;  /* 0x0000000103057824 */ /* 0x000fe400078e0a04 */
[----:B------:R-:W-:Y:S02]  /*12f0*/  IMAD.IADD R3, R4, 0x1, -R3 ;  /* 0x0000000104037824 */ /* 0x000fe400078e0a03 */
[----:B------:R-:W-:Y:S02]  /*1300*/  IMAD R21, R5, R7, R21 ;  /* 0x0000000705157224 */ /* 0x000fe400078e0215 */
[----:B------:R-:W-:-:S07]  /*1310*/  IMAD R20, R3, R2, R20 ;  /* 0x0000000203147224 */ /* 0x000fce00078e0214 */
.L_x_16:
[----:B------:R-:W-:Y:S01]  /*1320*/  BAR.SYNC.DEFER_BLOCKING 0x0 ;  /* 0x0000000000007b1d */ /* 0x000fe20000010000 */
[----:B------:R-:W-:Y:S01]  /*1330*/  UISETP.NE.AND UP1, UPT, UR8, 0x2, UPT ;  /* 0x000000020800788c */ /* 0x000fe2000bf25270 */
[----:B------:R-:W-:Y:S02]  /*1340*/  ISETP.NE.OR P5, PT, R0, 0x2, !P5 ;  /* 0x000000020000780c */ /* 0x000fe40006fa5670 */
[----:B------:R-:W-:-:S06]  /*1350*/  LOP3.LUT R2, R70, 0x1f, RZ, 0xc0, !PT ;  /* 0x0000001f46027812 */ /* 0x000fcc00078ec0ff */
[----:B------:R-:W-:Y:S05]  /*1360*/  BRA.U UP1, `(.L_x_17) ;  /* 0x0000001101887547 */ /* 0x000fea000b800000 */
[----:B------:R-:W1:Y:S01]  /*1370*/  LDCU UR13, c[0x0][0x38c] ;  /* 0x00007180ff0d77ac */ /* 0x000e620008000800 */
[----:B------:R-:W2:Y:S01]  /*1380*/  LDC R8, c[0x0][0x370] ;  /* 0x0000dc00ff087b82 */ /* 0x000ea20000000800 */
[----:B------:R-:W-:Y:S01]  /*1390*/  PLOP3.LUT P1, PT, PT, PT, UP2, 0x80, 0x8 ;  /* 0x000000000008781c */ /* 0x000fe20003f2f028 */
[----:B------:R-:W-:Y:S01]  /*13a0*/  IMAD.MOV.U32 R15, RZ, RZ, 0x1 ;  /* 0x00000001ff0f7424 */ /* 0x000fe200078e00ff */
[----:B------:R-:W-:Y:S01]  /*13b0*/  ISETP.EQ.OR P4, PT, R2, RZ, P5 ;  /* 0x000000ff0200720c */ /* 0x000fe20002f82670 */
[----:B------:R-:W-:Y:S01]  /*13c0*/  IMAD.MOV.U32 R14, RZ, RZ, RZ ;  /* 0x000000ffff0e7224 */ /* 0x000fe200078e00ff */
[----:B------:R-:W-:Y:S02]  /*13d0*/  PLOP3.LUT P1, PT, P1, PT, PT, 0x8, 0x80 ;  /* 0x000000000080781c */ /* 0x000fe40000f2e170 */
[----:B------:R-:W-:Y:S01]  /*13e0*/  CS2R R12, SRZ ;  /* 0x00000000000c7805 */ /* 0x000fe2000001ff00 */
[----:B------:R-:W-:Y:S01]  /*13f0*/  IMAD.MOV.U32 R11, RZ, RZ, 0x1 ;  /* 0x00000001ff0b7424 */ /* 0x000fe200078e00ff */
[----:B------:R-:W4:Y:S01]  /*1400*/  LDC R0, c[0x0][0x374] ;  /* 0x0000dd00ff007b82 */ /* 0x000f220000000800 */
[----:B------:R-:W2:Y:S01]  /*1410*/  LDCU.64 UR22, c[0x0][0x348] ;  /* 0x00006900ff1677ac */ /* 0x000ea20008000a00 */
[----:B------:R-:W-:Y:S01]  /*1420*/  UMOV UR6, URZ ;  /* 0x000000ff00067c82 */ /* 0x000fe20008000000 */
[----:B-1----:R-:W-:-:S04]  /*1430*/  UIADD3 UR5, UPT, UPT, UR13, 0x7f, URZ ;  /* 0x0000007f0d057890 */ /* 0x002fc8000fffe0ff */
[----:B------:R-:W-:-:S04]  /*1440*/  USHF.R.S32.HI UR4, URZ, 0x1f, UR5 ;  /* 0x0000001fff047899 */ /* 0x000fc80008011405 */
[----:B------:R-:W-:-:S04]  /*1450*/  ULEA.HI UR4, UR4, UR5, URZ, 0x7 ;  /* 0x0000000504047291 */ /* 0x000fc8000f8f38ff */
[----:B------:R-:W-:Y:S02]  /*1460*/  USHF.R.S32.HI UR15, URZ, 0x7, UR4 ;  /* 0x00000007ff0f7899 */ /* 0x000fe40008011404 */
[----:B------:R-:W-:Y:S02]  /*1470*/  UIADD3 UR4, UPT, UPT, UR13, -0x1, URZ ;  /* 0xffffffff0d047890 */ /* 0x000fe4000fffe0ff */
[----:B------:R-:W-:Y:S02]  /*1480*/  UISETP.LT.U32.AND UP0, UPT, UR15, 0x3, UPT ;  /* 0x000000030f00788c */ /* 0x000fe4000bf01070 */
[----:B------:R-:W-:Y:S02]  /*1490*/  UISETP.GE.U32.AND UP1, UPT, UR4, -0xff, UPT ;  /* 0xffffff010400788c */ /* 0x000fe4000bf26070 */
[----:B------:R-:W-:Y:S02]  /*14a0*/  USEL UR14, UR15, 0x3, UP0 ;  /* 0x000000030f0e7887 */ /* 0x000fe40008000000 */
[----:B------:R-:W-:-:S02]  /*14b0*/  UIADD3 UR13, UPT, UPT, UR13, 0xfe, URZ ;  /* 0x000000fe0d0d7890 */ /* 0x000fc4000fffe0ff */
[----:B------:R-:W-:Y:S02]  /*14c0*/  UIADD3 UR5, UPT, UPT, UR14, -0x1, URZ ;  /* 0xffffffff0e057890 */ /* 0x000fe4000fffe0ff */
[----:B------:R-:W-:-:S03]  /*14d0*/  UIADD3 UR7, UPT, UPT, UR15, -UR14, URZ ;  /* 0x8000000e0f077290 */ /* 0x000fc6000fffe0ff */
[----:B------:R-:W-:-:S04]  /*14e0*/  @UP1 UIADD3 UR5, UPT, UPT, UR14, URZ, URZ ;  /* 0x000000ff0e051290 */ /* 0x000fc8000fffe0ff */
[----:B--2---:R-:W-:-:S12]  /*14f0*/  UIADD3 UR5, UPT, UPT, UR5, 0x1, URZ ;  /* 0x0000000105057890 */ /* 0x004fd8000fffe0ff */
.L_x_35:
[----:B------:R-:W-:Y:S01]  /*1500*/  UISETP.NE.AND UP0, UPT, UR37, URZ, UPT ;  /* 0x000000ff2500728c */ /* 0x000fe2000bf05270 */
[----:B------:R-:W1:Y:S08]  /*1510*/  S2UR UR37, SR_CgaCtaId ;  /* 0x00000000002579c3 */ /* 0x000e700000008800 */
[----:B------:R-:W-:Y:S05]  /*1520*/  BRA.U UP0, `(.L_x_18) ;  /* 0x0000000100347547 */ /* 0x000fea000b800000 */
[----:B------:R-:W2:Y:S01]  /*1530*/  S2R R2, SR_CgaCtaId ;  /* 0x0000000000027919 */ /* 0x000ea20000008800 */
[----:B------:R-:W-:-:S04]  /*1540*/  MOV R3, 0x400 ;  /* 0x0000040000037802 */ /* 0x000fc80000000f00 */
[----:B--2---:R-:W-:Y:S02]  /*1550*/  LEA R2, R2, R3, 0x18 ;  /* 0x0000000302027211 */ /* 0x004fe400078ec0ff */
[----:B------:R-:W-:-:S03]  /*1560*/  SHF.L.U32 R3, R11, 0x1f, RZ ;  /* 0x0000001f0b037819 */ /* 0x000fc600000006ff */
[----:B------:R-:W-:-:S04]  /*1570*/  IMAD R2, R12, 0x8, R2 ;  /* 0x000000080c027824 */ /* 0x000fc800078e0202 */
[----:B------:R-:W2:Y:S02]  /*1580*/  SYNCS.PHASECHK.TRANS64.TRYWAIT P0, [R2+URZ+0xe0], R3 ;  /* 0x0000e003020075a7 */ /* 0x000ea400080011ff */
[----:B--2---:R-:W-:Y:S05]  /*1590*/  @!P0 BRA `(.L_x_19) ;  /* 0x00000058008c8947 */ /* 0x004fea0003800000 */
.L_x_114:
[----:B------:R-:W-:Y:S01]  /*15a0*/  VIADD R12, R12, 0x1 ;  /* 0x000000010c0c7836 */ /* 0x000fe20000000000 */
[----:B------:R2:W-:Y:S04]  /*15b0*/  SYNCS.ARRIVE.TRANS64.A1T0 RZ, [R2+URZ+0xd0], RZ ;  /* 0x0000d0ff02ff79a7 */ /* 0x0005e800081000ff */
[----:B------:R-:W-:-:S04]  /*15c0*/  ISETP.NE.AND P0, PT, R12, 0x2, PT ;  /* 0x000000020c00780c */ /* 0x000fc80003f05270 */
[----:B------:R-:W-:Y:S02]  /*15d0*/  SEL R12, R12, RZ, P0 ;  /* 0x000000ff0c0c7207 */ /* 0x000fe40000000000 */
[----:B--2---:R-:W-:-:S04]  /*15e0*/  SEL R2, RZ, 0x1, P0 ;  /* 0x00000001ff027807 */ /* 0x004fc80000000000 */
[----:B------:R-:W-:-:S07]  /*15f0*/  LOP3.LUT R11, R11, R2, RZ, 0x3c, !PT ;  /* 0x000000020b0b7212 */ /* 0x000fce00078e3cff */
.L_x_18:
[----:B------:R-:W-:Y:S01]  /*1600*/  UMOV UR4, 0x400 ;  /* 0x0000040000047882 */ /* 0x000fe20000000000 */
[----:B------:R-:W-:Y:S01]  /*1610*/  SHF.L.U32 R2, R15, 0x1f, RZ ;  /* 0x0000001f0f027819 */ /* 0x000fe200000006ff */
[----:B-1----:R-:W-:Y:S01]  /*1620*/  ULEA UR4, UR37, UR4, 0x18 ;  /* 0x0000000425047291 */ /* 0x002fe2000f8ec0ff */
[----:B------:R-:W-:Y:S01]  /*1630*/  R2UR UR35, R21 ;  /* 0x00000000152372ca */ /* 0x000fe200000e0000 */
[----:B------:R-:W-:Y:S01]  /*1640*/  UISETP.GE.U32.AND UP0, UPT, UR13, 0xff, UPT ;  /* 0x000000ff0d00788c */ /* 0x000fe2000bf06070 */
[----:B------:R-:W-:Y:S01]  /*1650*/  R2UR UR19, R20 ;  /* 0x00000000141372ca */ /* 0x000fe200000e0000 */
[----:B------:R-:W-:Y:S01]  /*1660*/  ULEA UR8, UR6, UR4, 0x3 ;  /* 0x0000000406087291 */ /* 0x000fe2000f8e18ff */
[----:B------:R-:W-:-:S08]  /*1670*/  UMOV UR29, URZ ;  /* 0x000000ff001d7c82 */ /* 0x000fd00008000000 */
[----:B------:R1:W2:Y:S01]  /*1680*/  SYNCS.PHASECHK.TRANS64.TRYWAIT P0, [UR8+0x18], R2 ;  /* 0x00001802ff0075a7 */ /* 0x0002a20008001108 */
[----:B------:R-:W-:Y:S02]  /*1690*/  USHF.L.U32 UR35, UR35, 0x6, URZ ;  /* 0x0000000623237899 */ /* 0x000fe400080006ff */
[----:B------:R-:W-:Y:S01]  /*16a0*/  USHF.L.U32 UR19, UR19, 0x6, URZ ;  /* 0x0000000613137899 */ /* 0x000fe200080006ff */
[----:B------:R-:W-:Y:S11]  /*16b0*/  BRA.U !UP0, `(.L_x_20) ;  /* 0x0000000108d47547 */ /* 0x000ff6000b800000 */
[----:B------:R-:W-:Y:S01]  /*16c0*/  UMOV UR21, URZ ;  /* 0x000000ff00157c82 */ /* 0x000fe20008000000 */
[----:B------:R-:W-:-:S05]  /*16d0*/  UMOV UR42, UR6 ;  /* 0x00000006002a7c82 */ /* 0x000fca0008000000 */
.L_x_25:
[----:B-1----:R-:W-:Y:S01]  /*16e0*/  ULEA UR33, UR42, UR4, 0x3 ;  /* 0x000000042a217291 */ /* 0x002fe2000f8e18ff */
[----:B--2---:R-:W-:Y:S01]  /*16f0*/  @!P5 MOV R3, 0x8000 ;  /* 0x000080000003d802 */ /* 0x004fe20000000f00 */
[----:B--2---:R-:W-:Y:S10]  /*1700*/  @P0 BRA `(.L_x_21) ;  /* 0x00000000000c0947 */ /* 0x004ff40003800000 */
[----:B------:R-:W-:-:S04]  /*1710*/  SHF.L.U32 R4, R15, 0x1f, RZ ;  /* 0x0000001f0f047819 */ /* 0x000fc800000006ff */
[----:B------:R-:W2:Y:S02]  /*1720*/  SYNCS.PHASECHK.TRANS64.TRYWAIT P0, [UR33+0x18], R4 ;  /* 0x00001804ff0075a7 */ /* 0x000ea40008001121 */
[----:B--2---:R-:W-:Y:S05]  /*1730*/  @!P0 BRA `(.L_x_22) ;  /* 0x0000005800388947 */ /* 0x004fea0003800000 */
.L_x_21:
[----:B------:R2:W-:Y:S01]  /*1740*/  @!P5 SYNCS.ARRIVE.TRANS64 RZ, [UR33], R3 ;  /* 0x00000003ffffd9a7 */ /* 0x0005e20008000021 */
[----:B------:R-:W-:Y:S04]  /*1750*/  BSSY.RECONVERGENT B0, `(.L_x_23) ;  /* 0x0000003000007945 */ /* 0x000fe80003800200 */
[----:B------:R-:W-:Y:S05]  /*1760*/  @P4 BRA `(.L_x_24) ;  /* 0x0000000000044947 */ /* 0x000fea0003800000 */
[----:B------:R-:W-:Y:S05]  /*1770*/  BPT.TRAP 0x1 ;  /* 0x000000040000795c */ /* 0x000fea0000300000 */
.L_x_24:
[----:B------:R-:W-:Y:S05]  /*1780*/  BSYNC.RECONVERGENT B0 ;  /* 0x0000000000007941 */ /* 0x000fea0003800200 */
.L_x_23:
[----:B------:R-:W-:Y:S02]  /*1790*/  UIADD3 UR6, UPT, UPT, UR42, 0x1, URZ ;  /* 0x000000012a067890 */ /* 0x000fe4000fffe0ff */
[----:B------:R-:W-:Y:S02]  /*17a0*/  UIADD3 UR40, UP1, UPT, UR22, 0x80, URZ ;  /* 0x0000008016287890 */ /* 0x000fe4000ff3e0ff */
[----:B------:R-:W-:Y:S02]  /*17b0*/  UISETP.NE.AND UP0, UPT, UR6, 0x3, UPT ;  /* 0x000000030600788c */ /* 0x000fe4000bf05270 */
[----:B------:R-:W-:Y:S02]  /*17c0*/  USHF.L.U32 UR34, UR21, 0x7, URZ ;  /* 0x0000000715227899 */ /* 0x000fe400080006ff */
[----:B------:R-:W-:Y:S02]  /*17d0*/  USEL UR9, URZ, 0x1, UP0 ;  /* 0x00000001ff097887 */ /* 0x000fe40008000000 */
[----:B------:R-:W-:-:S02]  /*17e0*/  USEL UR6, UR6, URZ, UP0 ;  /* 0x000000ff06067287 */ /* 0x000fc40008000000 */
[----:B------:R-:W-:Y:S02]  /*17f0*/  UIADD3 UR38, UP0, UPT, UR22, 0x180, URZ ;  /* 0x0000018016267890 */ /* 0x000fe4000ff1e0ff */
[----:B------:R-:W-:Y:S01]  /*1800*/  ULEA UR8, UR6, UR4, 0x3 ;  /* 0x0000000406087291 */ /* 0x000fe2000f8e18ff */
[----:B------:R-:W-:Y:S01]  /*1810*/  LOP3.LUT R15, R15, UR9, RZ, 0x3c, !PT ;  /* 0x000000090f0f7c12 */ /* 0x000fe2000f8e3cff */
[----:B------:R-:W-:Y:S02]  /*1820*/  UIADD3.X UR41, UPT, UPT, URZ, UR23, URZ, UP1, !UPT ;  /* 0x00000017ff297290 */ /* 0x000fe40008ffe4ff */
[----:B------:R-:W-:Y:S01]  /*1830*/  UIADD3 UR26, UPT, UPT, UR34, 0x40, URZ ;  /* 0x00000040221a7890 */ /* 0x000fe2000fffe0ff */
[----:B-1----:R-:W-:Y:S01]  /*1840*/  SHF.L.U32 R2, R15, 0x1f, RZ ;  /* 0x0000001f0f027819 */ /* 0x002fe200000006ff */
[----:B------:R-:W-:Y:S01]  /*1850*/  UIADD3.X UR39, UPT, UPT, URZ, UR23, URZ, UP0, !UPT ;  /* 0x00000017ff277290 */ /* 0x000fe200087fe4ff */
[----:B------:R-:W-:Y:S02]  /*1860*/  UMOV UR30, 0x0 ;  /* 0x00000000001e7882 */ /* 0x000fe40000000000 */
[----:B------:R1:W1:Y:S01]  /*1870*/  SYNCS.PHASECHK.TRANS64.TRYWAIT P0, [UR8+0x18], R2 ;  /* 0x00001802ff0075a7 */ /* 0x0002620008001108 */
[----:B------:R-:W-:Y:S01]  /*1880*/  ULEA UR8, UR42, UR4, 0xe ;  /* 0x000000042a087291 */ /* 0x000fe2000f8e70ff */
[----:B------:R-:W-:Y:S01]  /*1890*/  UMOV UR31, 0x10000000 ;  /* 0x10000000001f7882 */ /* 0x000fe20000000000 */
[----:B------:R-:W-:-:S02]  /*18a0*/  UMOV UR25, UR33 ;  /* 0x0000002100197c82 */ /* 0x000fc40008000000 */
[----:B------:R-:W-:Y:S02]  /*18b0*/  UIADD3 UR32, UPT, UPT, UR8, 0x3400, URZ ;  /* 0x0000340008207890 */ /* 0x000fe4000fffe0ff */
[----:B------:R-:W-:Y:S02]  /*18c0*/  UIADD3 UR24, UPT, UPT, UR8, 0x5400, URZ ;  /* 0x0000540008187890 */ /* 0x000fe4000fffe0ff */
[----:B------:R-:W-:Y:S02]  /*18d0*/  UIADD3 UR16, UPT, UPT, UR8, 0xf400, URZ ;  /* 0x0000f40008107890 */ /* 0x000fe4000fffe0ff */
[----:B------:R-:W-:Y:S01]  /*18e0*/  UIADD3 UR8, UPT, UPT, UR8, 0x11400, URZ ;  /* 0x0001140008087890 */ /* 0x000fe2000fffe0ff */
[----:B------:R-:W-:Y:S01]  /*18f0*/  UMOV UR27, UR35 ;  /* 0x00000023001b7c82 */ /* 0x000fe20008000000 */
[----:B------:R-:W-:Y:S01]  /*1900*/  UMOV UR28, UR36 ;  /* 0x00000024001c7c82 */ /* 0x000fe20008000000 */
[----:B------:R-:W-:Y:S01]  /*1910*/  UMOV UR17, UR33 ;  /* 0x0000002100117c82 */ /* 0x000fe20008000000 */
[----:B------:R-:W-:Y:S01]  /*1920*/  UMOV UR20, UR36 ;  /* 0x0000002400147c82 */ /* 0x000fe20008000000 */
[----:B------:R-:W-:Y:S01]  /*1930*/  UMOV UR18, UR34 ;  /* 0x0000002200127c82 */ /* 0x000fe20008000000 */
[----:B------:R1:W-:Y:S01]  /*1940*/  UTMALDG.3D [UR32], [UR40], desc[UR30] ;  /* 0x00001e20280075b4 */ /* 0x0003e20008011000 */
[----:B------:R-:W-:Y:S01]  /*1950*/  UMOV UR11, UR19 ;  /* 0x00000013000b7c82 */ /* 0x000fe20008000000 */
[----:B------:R-:W-:Y:S01]  /*1960*/  UMOV UR12, UR36 ;  /* 0x00000024000c7c82 */ /* 0x000fe20008000000 */
[----:B------:R-:W-:Y:S01]  /*1970*/  UMOV UR9, UR33 ;  /* 0x0000002100097c82 */ /* 0x000fe20008000000 */
[----:B------:R-:W-:Y:S01]  /*1980*/  UMOV UR10, UR26 ;  /* 0x0000001a000a7c82 */ /* 0x000fe20008000000 */
[----:B------:R-:W-:Y:S01]  /*1990*/  UIADD3 UR21, UPT, UPT, UR21, 0x1, URZ ;  /* 0x0000000115157890 */ /* 0x000fe2000fffe0ff */
[----:B------:R-:W-:Y:S01]  /*19a0*/  UMOV UR29, UR5 ;  /* 0x00000005001d7c82 */ /* 0x000fe20008000000 */
[----:B------:R1:W-:Y:S02]  /*19b0*/  UTMALDG.3D [UR24], [UR40], desc[UR30] ;  /* 0x00001e18280075b4 */ /* 0x0003e40008011000 */
[----:B------:R-:W-:Y:S01]  /*19c0*/  UISETP.NE.AND UP0, UPT, UR21, UR5, UPT ;  /* 0x000000051500728c */ /* 0x000fe2000bf05270 */
[----:B------:R-:W-:Y:S01]  /*19d0*/  UMOV UR42, UR6 ;  /* 0x00000006002a7c82 */ /* 0x000fe20008000000 */
[----:B------:R1:W-:Y:S01]  /*19e0*/  UTMALDG.3D [UR16], [UR38], desc[UR30] ;  /* 0x00001e10260075b4 */ /* 0x0003e20008011000 */
[----:B------:R1:W-:Y:S06]  /*19f0*/  UTMALDG.3D [UR8], [UR38], desc[UR30] ;  /* 0x00001e08260075b4 */ /* 0x0003ec0008011000 */
[----:B------:R-:W-:Y:S05]  /*1a00*/  BRA.U UP0, `(.L_x_25) ;  /* 0xfffffffd00347547 */ /* 0x000fea000b83ffff */
.L_x_20:
[----:B-1----:R-:W-:Y:S01]  /*1a10*/  ULEA UR8, UR6, UR4, 0x3 ;  /* 0x0000000406087291 */ /* 0x002fe2000f8e18ff */
[----:B------:R-:W-:Y:S01]  /*1a20*/  SHF.L.U32 R2, R15, 0x1f, RZ ;  /* 0x0000001f0f027819 */ /* 0x000fe200000006ff */
[----:B------:R-:W-:Y:S01]  /*1a30*/  @!P1 SYNCS.ARRIVE.TRANS64.A1T0 RZ, [UR4+0x68], RZ ;  /* 0x000068ffffff99a7 */ /* 0x000fe20008100004 */
[----:B------:R-:W-:-:S06]  /*1a40*/  UISETP.GT.AND UP0, UPT, UR15, UR14, UPT ;  /* 0x0000000e0f00728c */ /* 0x000fcc000bf04270 */
[----:B--2---:R1:W2:Y:S03]  /*1a50*/  SYNCS.PHASECHK.TRANS64.TRYWAIT P0, [UR8+0x18], R2 ;  /* 0x00001802ff0075a7 */ /* 0x0042a60008001108 */
[----:B------:R-:W-:Y:S05]  /*1a60*/  BRA.U !UP0, `(.L_x_26) ;  /* 0x0000000108d07547 */ /* 0x000fea000b800000 */
[----:B------:R-:W-:Y:S01]  /*1a70*/  UIADD3 UR21, UPT, UPT, UR7, UR29, URZ ;  /* 0x0000001d07157290 */ /* 0x000fe2000fffe0ff */
[----:B------:R-:W-:-:S11]  /*1a80*/  UMOV UR42, UR6 ;  /* 0x00000006002a7c82 */ /* 0x000fd60008000000 */
.L_x_31:
[----:B-1----:R-:W-:Y:S01]  /*1a90*/  ULEA UR33, UR42, UR4, 0x3 ;  /* 0x000000042a217291 */ /* 0x002fe2000f8e18ff */
[----:B--2---:R-:W-:Y:S01]  /*1aa0*/  @!P5 MOV R3, 0x8000 ;  /* 0x000080000003d802 */ /* 0x004fe20000000f00 */
[----:B--2---:R-:W-:Y:S10]  /*1ab0*/  @P0 BRA `(.L_x_27) ;  /* 0x00000000000c0947 */ /* 0x004ff40003800000 */
[----:B------:R-:W-:-:S04]  /*1ac0*/  SHF.L.U32 R4, R15, 0x1f, RZ ;  /* 0x0000001f0f047819 */ /* 0x000fc800000006ff */
[----:B------:R-:W2:Y:S02]  /*1ad0*/  SYNCS.PHASECHK.TRANS64.TRYWAIT P0, [UR33+0x18], R4 ;  /* 0x00001804ff0075a7 */ /* 0x000ea40008001121 */
[----:B--2---:R-:W-:Y:S05]  /*1ae0*/  @!P0 BRA `(.L_x_28) ;  /* 0x0000005400648947 */ /* 0x004fea0003800000 */
.L_x_27:
[----:B------:R2:W-:Y:S01]  /*1af0*/  @!P5 SYNCS.ARRIVE.TRANS64 RZ, [UR33], R3 ;  /* 0x00000003ffffd9a7 */ /* 0x0005e20008000021 */
[----:B------:R-:W-:Y:S04]  /*1b00*/  BSSY.RECONVERGENT B0, `(.L_x_29) ;  /* 0x0000003000007945 */ /* 0x000fe80003800200 */
[----:B------:R-:W-:Y:S05]  /*1b10*/  @P4 BRA `(.L_x_30) ;  /* 0x0000000000044947 */ /* 0x000fea0003800000 */
[----:B------:R-:W-:Y:S05]  /*1b20*/  BPT.TRAP 0x1 ;  /* 0x000000040000795c */ /* 0x000fea0000300000 */
.L_x_30:
[----:B------:R-:W-:Y:S05]  /*1b30*/  BSYNC.RECONVERGENT B0 ;  /* 0x0000000000007941 */ /* 0x000fea0003800200 */
.L_x_29:
        /* <DEDUP_REMOVED lines=31> */
[----:B------:R-:W-:Y:S01]  /*1d30*/  UMOV UR10, UR26 ;  /* 0x0000001a000a7c82 */ /* 0x000fe20008000000 */
[----:B------:R-:W-:Y:S01]  /*1d40*/  UIADD3 UR29, UPT, UPT, UR29, 0x1, URZ ;  /* 0x000000011d1d7890 */ /* 0x000fe2000fffe0ff */
[----:B------:R1:W-:Y:S01]  /*1d50*/  UTMALDG.3D [UR24], [UR40], desc[UR30] ;  /* 0x00001e18280075b4 */ /* 0x0003e20008011000 */
[----:B------:R-:W-:-:S02]  /*1d60*/  UMOV UR42, UR6 ;  /* 0x00000006002a7c82 */ /* 0x000fc40008000000 */
[----:B------:R-:W-:Y:S01]  /*1d70*/  UISETP.NE.AND UP0, UPT, UR29, UR21, UPT ;  /* 0x000000151d00728c */ /* 0x000fe2000bf05270 */
[----:B------:R1:W-:Y:S01]  /*1d80*/  UTMALDG.3D [UR16], [UR38], desc[UR30] ;  /* 0x00001e10260075b4 */ /* 0x0003e20008011000 */
[----:B------:R1:W-:Y:S07]  /*1d90*/  UTMALDG.3D [UR8], [UR38], desc[UR30] ;  /* 0x00001e08260075b4 */ /* 0x0003ee0008011000 */
[----:B------:R-:W-:Y:S05]  /*1da0*/  BRA.U UP0, `(.L_x_31) ;  /* 0xfffffffd00387547 */ /* 0x000fea000b83ffff */
.L_x_26:
[C---:B-1----:R-:W-:Y:S01]  /*1db0*/  LEA R2, R14.reuse, UR4, 0x3 ;  /* 0x000000040e027c11 */ /* 0x042fe2000f8e18ff */
[----:B------:R-:W-:Y:S01]  /*1dc0*/  NOP ;  /* 0x0000000000007918 */ /* 0x000fe20000000000 */
[----:B--2---:R-:W-:Y:S02]  /*1dd0*/  SHF.L.U32 R3, R13, 0x1f, RZ ;  /* 0x0000001f0d037819 */ /* 0x004fe400000006ff */
[----:B------:R-:W-:Y:S02]  /*1de0*/  LEA R4, R14, UR4, 0x4 ;  /* 0x000000040e047c11 */ /* 0x000fe4000f8e20ff */
[----:B------:R-:W1:Y:S02]  /*1df0*/  SYNCS.PHASECHK.TRANS64.TRYWAIT P0, [R2+URZ+0x70], R3 ;  /* 0x00007003020075a7 */ /* 0x000e6400080011ff */
[----:B-1----:R-:W-:Y:S05]  /*1e00*/  @!P0 BRA `(.L_x_32) ;  /* 0x0000005000b48947 */ /* 0x002fea0003800000 */
.L_x_117:
[----:B------:R-:W2:Y:S01]  /*1e10*/  LDS.128 R4, [R4+0x100] ;  /* 0x0001000004047984 */ /* 0x000ea20000000c00 */
[----:B---3--:R-:W-:Y:S01]  /*1e20*/  ISETP.GE.AND P0, PT, R26, 0x1, PT ;  /* 0x000000011a00780c */ /* 0x008fe20003f06270 */
[----:B-1----:R-:W-:Y:S01]  /*1e30*/  VIADD R2, R2, 0x80 ;  /* 0x0000008002027836 */ /* 0x002fe20000000000 */
[----:B------:R-:W-:Y:S01]  /*1e40*/  @!PT LDS RZ, [RZ] ;  /* 0x00000000fffff984 */ /* 0x000fe20000000800 */
[----:B------:R-:W-:Y:S01]  /*1e50*/  @!PT LDS RZ, [RZ] ;  /* 0x00000000fffff984 */ /* 0x000fe20000000800 */
[----:B------:R-:W-:Y:S01]  /*1e60*/  @!PT LDS RZ, [RZ] ;  /* 0x00000000fffff984 */ /* 0x000fe20000000800 */
[----:B------:R-:W-:Y:S01]  /*1e70*/  @!PT LDS RZ, [RZ] ;  /* 0x00000000fffff984 */ /* 0x000fe20000000800 */
[----:B------:R1:W-:Y:S06]  /*1e80*/  MEMBAR.ALL.CTA ;  /* 0x0000000000007992 */ /* 0x0003ec0000008000 */
[----:B-1----:R-:W1:Y:S01]  /*1e90*/  FENCE.VIEW.ASYNC.S ;  /* 0x00000000000073c6 */ /* 0x002e620000000000 */
[----:B------:R-:W-:-:S04]  /*1ea0*/  PRMT R2, RZ, 0x654, R2 ;  /* 0x00000654ff027816 */ /* 0x000fc80000000002 */
[----:B-1----:R1:W-:Y:S01]  /*1eb0*/  SYNCS.ARRIVE.TRANS64.RED.A1T0 RZ, [R2+URZ], RZ ;  /* 0x000000ff02ff79a7 */ /* 0x0023e200081004ff */
[----:B--2---:R-:W-:-:S13]  /*1ec0*/  LOP3.LUT P2, RZ, R6, 0x1, RZ, 0xc0, !PT ;  /* 0x0000000106ff7812 */ /* 0x004fda000784c0ff */
[----:B------:R-:W-:Y:S01]  /*1ed0*/  @P2 SHF.R.U32.HI R3, RZ, 0x10, R5 ;  /* 0x00000010ff032819 */ /* 0x000fe20000011605 */
[----:B------:R-:W-:Y:S01]  /*1ee0*/  VOTEU.ANY UP0, P2 ;  /* 0x0000000000ff7886 */ /* 0x000fe20001000100 */
[----:B------:R-:W-:Y:S02]  /*1ef0*/  @P2 MOV R10, R4 ;  /* 0x00000004000a2202 */ /* 0x000fe40000000f00 */
[----:B------:R-:W-:Y:S02]  /*1f00*/  @P2 R2UR.BROADCAST UR8, R3 ;  /* 0x00000000030822ca */ /* 0x000fe400008e0000 */
[----:B------:R-:W-:-:S11]  /*1f10*/  @P2 LOP3.LUT R9, R5, 0xffff, RZ, 0xc0, !PT ;  /* 0x0000ffff05092812 */ /* 0x000fd600078ec0ff */
[----:B------:R-:W-:Y:S01]  /*1f20*/  @UP0 UMOV UR36, UR8 ;  /* 0x0000000800240c82 */ /* 0x000fe20008000000 */
[----:B-1----:R-:W-:Y:S05]  /*1f30*/  @!P0 BRA `(.L_x_33) ;  /* 0x0000000000b88947 */ /* 0x002fea0003800000 */
[----:B------:R-:W4:Y:S01]  /*1f40*/  LDC.64 R4, c[0x0][0xb18] ;  /* 0x0002c600ff047b82 */ /* 0x000f220000000a00 */
[----:B------:R-:W-:-:S07]  /*1f50*/  ISETP.NE.AND P3, PT, R26, 0x1, PT ;  /* 0x000000011a00780c */ /* 0x000fce0003f65270 */
[----:B------:R-:W1:Y:S08]  /*1f60*/  LDC.64 R6, c[0x0][0xb10] ;  /* 0x0002c400ff067b82 */ /* 0x000e700000000a00 */
[----:B------:R-:W2:Y:S08]  /*1f70*/  LDC R16, c[0x0][0xb20] ;  /* 0x0002c800ff107b82 */ /* 0x000eb00000000800 */
[----:B------:R-:W3:Y:S01]  /*1f80*/  LDC R17, c[0x0][0xb0c] ;  /* 0x0002c300ff117b82 */ /* 0x000ee20000000800 */
[----:B----4-:R-:W-:Y:S01]  /*1f90*/  IMAD.HI.U32 R19, R0, R5, RZ ;  /* 0x0000000500137227 */ /* 0x010fe200078e00ff */
[----:B------:R-:W-:-:S03]  /*1fa0*/  ISETP.NE.AND P0, PT, R4, 0x1, PT ;  /* 0x000000010400780c */ /* 0x000fc60003f05270 */
[----:B------:R-:W-:-:S03]  /*1fb0*/  IMAD.HI.U32 R5, R9, R5, RZ ;  /* 0x0000000509057227 */ /* 0x000fc600078e00ff */
[----:B------:R-:W4:Y:S01]  /*1fc0*/  LDC.64 R2, c[0x0][0xb28] ;  /* 0x0002ca00ff027b82 */ /* 0x000f220000000a00 */
[----:B-1----:R-:W-:-:S04]  /*1fd0*/  IMAD.HI.U32 R20, R8, R6, RZ ;  /* 0x0000000608147227 */ /* 0x002fc800078e00ff */
[----:B------:R-:W-:Y:S01]  /*1fe0*/  IMAD.HI.U32 R21, R10, R6, RZ ;  /* 0x000000060a157227 */ /* 0x000fe200078e00ff */
[----:B------:R-:W-:Y:S02]  /*1ff0*/  SHF.R.U32.HI R20, RZ, R7, R20 ;  /* 0x00000007ff147219 */ /* 0x000fe40000011614 */
[-C--:B--2---:R-:W-:Y:S02]  /*2000*/  SHF.R.U32.HI R19, RZ, R16.reuse, R19 ;  /* 0x00000010ff137219 */ /* 0x084fe40000011613 */
[----:B------:R-:W-:Y:S02]  /*2010*/  SHF.R.U32.HI R5, RZ, R16, R5 ;  /* 0x00000010ff057219 */ /* 0x000fe40000011605 */
[----:B------:R-:W-:Y:S02]  /*2020*/  SEL R19, R0, R19, !P0 ;  /* 0x0000001300137207 */ /* 0x000fe40004000000 */
[----:B------:R-:W-:Y:S02]  /*2030*/  SHF.R.U32.HI R21, RZ, R7, R21 ;  /* 0x00000007ff157219 */ /* 0x000fe40000011615 */
[----:B---3--:R-:W-:-:S02]  /*2040*/  ISETP.NE.AND P1, PT, R17, 0x1, PT ;  /* 0x000000011100780c */ /* 0x008fc40003f25270 */
[----:B------:R-:W-:Y:S02]  /*2050*/  SEL R5, R9, R5, !P0 ;  /* 0x0000000509057207 */ /* 0x000fe40004000000 */
[----:B------:R-:W-:Y:S02]  /*2060*/  SEL R20, R8, R20, !P1 ;  /* 0x0000001408147207 */ /* 0x000fe40004800000 */
[----:B------:R-:W-:Y:S01]  /*2070*/  SEL R21, R10, R21, !P1 ;  /* 0x000000150a157207 */ /* 0x000fe20004800000 */
[----:B----4-:R-:W-:-:S04]  /*2080*/  IMAD.HI.U32 R18, R19, R2, RZ ;  /* 0x0000000213127227 */ /* 0x010fc800078e00ff */
        /* <DEDUP_REMOVED lines=10> */
[----:B------:R-:W-:-:S04]  /*2130*/  @!P0 IMAD.HI.U32 R7, R21, R2, RZ ;  /* 0x0000000215078227 */ /* 0x000fc800078e00ff */
[----:B------:R-:W-:Y:S01]  /*2140*/  IMAD.MOV R2, RZ, RZ, -R6 ;  /* 0x000000ffff027224 */ /* 0x000fe200078e0a06 */
[----:B------:R-:W-:Y:S02]  /*2150*/  @!P0 SHF.R.U32.HI R3, RZ, R3, R7 ;  /* 0x00000003ff038219 */ /* 0x000fe40000011607 */
[----:B------:R-:W-:Y:S01]  /*2160*/  IADD3 R7, PT, PT, -R5, RZ, RZ ;  /* 0x000000ff05077210 */ /* 0x000fe20007ffe1ff */
[----:B------:R-:W-:Y:S01]  /*2170*/  IMAD R2, R26, R2, R5 ;  /* 0x000000021a027224 */ /* 0x000fe200078e0205 */
        /* <DEDUP_REMOVED lines=10> */
.L_x_33:
[----:B------:R-:W1:Y:S02]  /*2220*/  LDCU UR8, c[0x0][0xb30] ;  /* 0x00016600ff0877ac */ /* 0x000e640008000800 */
[----:B-1----:R-:W-:-:S09]  /*2230*/  UISETP.NE.AND UP0, UPT, UR8, 0x1, UPT ;  /* 0x000000010800788c */ /* 0x002fd2000bf05270 */
[----:B------:R-:W-:Y:S05]  /*2240*/  BRA.U UP0, `(.L_x_34) ;  /* 0x0000000100407547 */ /* 0x000fea000b800000 */
[----:B------:R-:W1:Y:S08]  /*2250*/  LDC.64 R4, c[0x0][0xb10] ;  /* 0x0002c400ff047b82 */ /* 0x000e700000000a00 */
[----:B------:R-:W2:Y:S08]  /*2260*/  LDC.64 R2, c[0x0][0xb18] ;  /* 0x0002c600ff027b82 */ /* 0x000eb00000000a00 */
[----:B------:R-:W3:Y:S08]  /*2270*/  LDC R6, c[0x0][0xb20] ;  /* 0x0002c800ff067b82 */ /* 0x000ef00000000800 */
[----:B------:R-:W4:Y:S01]  /*2280*/  LDC R7, c[0x0][0xb0c] ;  /* 0x0002c300ff077b82 */ /* 0x000f220000000800 */
[----:B-1----:R-:W-:-:S05]  /*2290*/  IMAD.HI.U32 R4, R10, R4, RZ ;  /* 0x000000040a047227 */ /* 0x002fca00078e00ff */
[----:B------:R-:W-:Y:S01]  /*22a0*/  SHF.R.U32.HI R4, RZ, R5, R4 ;  /* 0x00000005ff047219 */ /* 0x000fe20000011604 */
[----:B--2---:R-:W-:Y:S01]  /*22b0*/  IMAD.HI.U32 R3, R9, R3, RZ ;  /* 0x0000000309037227 */ /* 0x004fe200078e00ff */
[----:B------:R-:W-:-:S04]  /*22c0*/  ISETP.NE.AND P0, PT, R2, 0x1, PT ;  /* 0x000000010200780c */ /* 0x000fc80003f05270 */
[----:B---3--:R-:W-:-:S04]  /*22d0*/  SHF.R.U32.HI R3, RZ, R6, R3 ;  /* 0x00000006ff037219 */ /* 0x008fc80000011603 */
[----:B------:R-:W-:Y:S02]  /*22e0*/  SEL R3, R9, R3, !P0 ;  /* 0x0000000309037207 */ /* 0x000fe40004000000 */
[----:B----4-:R-:W-:-:S04]  /*22f0*/  ISETP.NE.AND P1, PT, R7, 0x1, PT ;  /* 0x000000010700780c */ /* 0x010fc80003f25270 */
[----:B------:R-:W-:-:S05]  /*2300*/  SEL R4, R10, R4, !P1 ;  /* 0x000000040a047207 */ /* 0x000fca0004800000 */
[----:B------:R-:W-:Y:S02]  /*2310*/  IMAD.IADD R5, R3, 0x1, -R4 ;  /* 0x0000000103057824 */ /* 0x000fe400078e0a04 */
[----:B------:R-:W-:Y:S02]  /*2320*/  IMAD.IADD R3, R4, 0x1, -R3 ;  /* 0x0000000104037824 */ /* 0x000fe400078e0a03 */
[----:B------:R-:W-:Y:S02]  /*2330*/  IMAD R10, R5, R7, R10 ;  /* 0x00000007050a7224 */ /* 0x000fe400078e020a */
[----:B------:R-:W-:-:S07]  /*2340*/  IMAD R9, R3, R2, R9 ;  /* 0x0000000203097224 */ /* 0x000fce00078e0209 */
.L_x_34:
[----:B------:R-:W-:Y:S01]  /*2350*/  VIADD R14, R14, 0x1 ;  /* 0x000000010e0e7836 */ /* 0x000fe20000000000 */
[----:B------:R-:W-:Y:S01]  /*2360*/  PLOP3.LUT P1, PT, PT, PT, PT, 0x80, 0x8 ;  /* 0x000000000008781c */ /* 0x000fe20003f2f070 */
[----:B------:R-:W-:Y:S02]  /*2370*/  IMAD.IADD R21, R10, 0x1, R59 ;  /* 0x000000010a157824 */ /* 0x000fe400078e023b */
[----:B------:R-:W-:Y:S01]  /*2380*/  IMAD.IADD R20, R9, 0x1, R58 ;  /* 0x0000000109147824 */ /* 0x000fe200078e023a */
[----:B------:R-:W-:-:S04]  /*2390*/  ISETP.NE.AND P0, PT, R14, 0x2, PT ;  /* 0x000000020e00780c */ /* 0x000fc80003f05270 */
[----:B------:R-:W-:Y:S02]  /*23a0*/  SEL R2, RZ, 0x1, P0 ;  /* 0x00000001ff027807 */ /* 0x000fe40000000000 */
[----:B------:R-:W-:Y:S02]  /*23b0*/  SEL R14, R14, RZ, P0 ;  /* 0x000000ff0e0e7207 */ /* 0x000fe40000000000 */
[----:B------:R-:W-:Y:S01]  /*23c0*/  LOP3.LUT R13, R13, R2, RZ, 0x3c, !PT ;  /* 0x000000020d0d7212 */ /* 0x000fe200078e3cff */
[----:B------:R-:W-:Y:S06]  /*23d0*/  @P2 BRA `(.L_x_35) ;  /* 0xfffffff000482947 */ /* 0x000fec000383ffff */
[----:B------:R-:W-:Y:S01]  /*23e0*/  UIADD3 UR4, UPT, UPT, UR4, 0x18, URZ ;  /* 0x0000001804047890 */ /* 0x000fe2000fffe0ff */
[----:B------:R-:W-:-:S03]  /*23f0*/  SHF.L.U32 R2, R15, 0x1f, RZ ;  /* 0x0000001f0f027819 */ /* 0x000fc600000006ff */
[----:B------:R-:W-:-:S09]  /*2400*/  ULEA UR5, UR6, UR4, 0x3 ;  /* 0x0000000406057291 */ /* 0x000fd2000f8e18ff */
[----:B------:R-:W1:Y:S02]  /*2410*/  SYNCS.PHASECHK.TRANS64.TRYWAIT P0, [UR5], R2 ;  /* 0x00000002ff0075a7 */ /* 0x000e640008001105 */
[----:B-1----:R-:W-:Y:S05]  /*2420*/  @!P0 BRA `(.L_x_36) ;  /* 0x0000004c00408947 */ /* 0x002fea0003800000 */
.L_x_119:
[----:B------:R-:W-:-:S04]  /*2430*/  UIADD3 UR6, UPT, UPT, UR6, 0x1, URZ ;  /* 0x0000000106067890 */ /* 0x000fc8000fffe0ff */
[----:B------:R-:W-:-:S04]  /*2440*/  UISETP.NE.AND UP0, UPT, UR6, 0x3, UPT ;  /* 0x000000030600788c */ /* 0x000fc8000bf05270 */
[----:B------:R-:W-:Y:S02]  /*2450*/  USEL UR7, URZ, 0x1, UP0 ;  /* 0x00000001ff077887 */ /* 0x000fe40008000000 */
[----:B------:R-:W-:-:S04]  /*2460*/  USEL UR6, UR6, URZ, UP0 ;  /* 0x000000ff06067287 */ /* 0x000fc80008000000 */
[----:B------:R-:W-:Y:S01]  /*2470*/  ULEA UR5, UR6, UR4, 0x3 ;  /* 0x0000000406057291 */ /* 0x000fe2000f8e18ff */
[----:B------:R-:W-:-:S04]  /*2480*/  LOP3.LUT R15, R15, UR7, RZ, 0x3c, !PT ;  /* 0x000000070f0f7c12 */ /* 0x000fc8000f8e3cff */
[----:B-1----:R-:W-:-:S04]  /*2490*/  SHF.L.U32 R2, R15, 0x1f, RZ ;  /* 0x0000001f0f027819 */ /* 0x002fc800000006ff */
[----:B------:R-:W1:Y:S02]  /*24a0*/  SYNCS.PHASECHK.TRANS64.TRYWAIT P0, [UR5], R2 ;  /* 0x00000002ff0075a7 */ /* 0x000e640008001105 */
[----:B-1----:R-:W-:Y:S05]  /*24b0*/  @!P0 BRA `(.L_x_37) ;  /* 0x0000004c00348947 */ /* 0x002fea0003800000 */
.L_x_121:
[----:B------:R-:W-:-:S04]  /*24c0*/  UIADD3 UR6, UPT, UPT, UR6, 0x1, URZ ;  /* 0x0000000106067890 */ /* 0x000fc8000fffe0ff */
[----:B------:R-:W-:-:S04]  /*24d0*/  UISETP.NE.AND UP0, UPT, UR6, 0x3, UPT ;  /* 0x000000030600788c */ /* 0x000fc8000bf05270 */
[----:B------:R-:W-:Y:S02]  /*24e0*/  USEL UR5, URZ, 0x1, UP0 ;  /* 0x00000001ff057887 */ /* 0x000fe40008000000 */
[----:B------:R-:W-:-:S04]  /*24f0*/  USEL UR6, UR6, URZ, UP0 ;  /* 0x000000ff06067287 */ /* 0x000fc80008000000 */
[----:B------:R-:W-:Y:S01]  /*2500*/  ULEA UR6, UR6, UR4, 0x3 ;  /* 0x0000000406067291 */ /* 0x000fe2000f8e18ff */
[----:B-1----:R-:W-:-:S04]  /*2510*/  LOP3.LUT R2, R15, UR5, RZ, 0x3c, !PT ;  /* 0x000000050f027c12 */ /* 0x002fc8000f8e3cff */
[----:B------:R-:W-:Y:S01]  /*2520*/  SHF.L.U32 R2, R2, 0x1f, RZ ;  /* 0x0000001f02027819 */ /* 0x000fe200000006ff */
[----:B----4-:R-:W-:-:S07]  /*2530*/  IMAD.U32 R0, RZ, RZ, UR6 ;  /* 0x00000006ff007e24 */ /* 0x010fce000f8e00ff */
.L_x_38:
[----:B-1----:R1:W2:Y:S02]  /*2540*/  SYNCS.PHASECHK.TRANS64.TRYWAIT P0, [R0+URZ], R2 ;  /* 0x00000002000075a7 */ /* 0x0022a400080011ff */
[----:B--2---:R-:W-:Y:S05]  /*2550*/  @!P0 NANOSLEEP.SYNCS 0x989680 ;  /* 0x009896800000895d */ /* 0x004fea0003900000 */
[----:B------:R-:W2:Y:S02]  /*2560*/  @!P0 SYNCS.PHASECHK.TRANS64 P0, [R0+URZ], R2 ;  /* 0x00000002000085a7 */ /* 0x000ea400080010ff */
[----:B--2---:R-:W-:Y:S05]  /*2570*/  @P0 EXIT ;  /* 0x000000000000094d */ /* 0x004fea0003800000 */
[----:B------:R-:W-:Y:S05]  /*2580*/  BRA `(.L_x_38) ;  /* 0xfffffffc00ec7947 */ /* 0x000fea000383ffff */
.L_x_17:
[----:B------:R-:W-:-:S04]  /*2590*/  UISETP.NE.AND UP1, UPT, UR37, URZ, UPT ;  /* 0x000000ff2500728c */ /* 0x000fc8000bf25270 */
[----:B------:R-:W-:-:S09]  /*25a0*/  UISETP.NE.OR UP1, UPT, UR8, 0x1, UP1 ;  /* 0x000000010800788c */ /* 0x000fd20008f25670 */
[----:B------:R-:W-:Y:S05]  /*25b0*/  BRA.U UP1, `(.L_x_39) ;  /* 0x0000000501487547 */ /* 0x000fea000b800000 */
[----:B------:R-:W-:Y:S01]  /*25c0*/  ISETP.NE.AND P2, PT, R2, RZ, PT ;  /* 0x000000ff0200720c */ /* 0x000fe20003f45270 */
[----:B------:R-:W-:Y:S01]  /*25d0*/  IMAD.MOV.U32 R12, RZ, RZ, 0x1 ;  /* 0x00000001ff0c7424 */ /* 0x000fe200078e00ff */
[----:B------:R-:W-:Y:S02]  /*25e0*/  CS2R R10, SRZ ;  /* 0x00000000000a7805 */ /* 0x000fe4000001ff00 */
[----:B------:R-:W-:Y:S01]  /*25f0*/  CS2R R8, SRZ ;  /* 0x0000000000087805 */ /* 0x000fe2000001ff00 */
[----:B------:R-:W-:Y:S01]  /*2600*/  UMOV UR4, 0x400 ;  /* 0x0000040000047882 */ /* 0x000fe20000000000 */
[----:B------:R-:W-:Y:S01]  /*2610*/  UMOV UR6, URZ ;  /* 0x000000ff00067c82 */ /* 0x000fe20008000000 */
[----:B------:R-:W-:-:S12]  /*2620*/  ULEA UR37, UR37, UR4, 0x18 ;  /* 0x0000000425257291 */ /* 0x000fd8000f8ec0ff */
.L_x_43:
[----:B------:R-:W-:Y:S02]  /*2630*/  LEA R0, R8, UR37, 0x3 ;  /* 0x0000002508007c11 */ /* 0x000fe4000f8e18ff */
[----:B------:R-:W-:-:S03]  /*2640*/  SHF.L.U32 R4, R9, 0x1f, RZ ;  /* 0x0000001f09047819 */ /* 0x000fc600000006ff */
[----:B------:R-:W-:Y:S01]  /*2650*/  VIADD R5, R0, 0xe0 ;  /* 0x000000e000057836 */ /* 0x000fe20000000000 */
[----:B------:R-:W1:Y:S02]  /*2660*/  SYNCS.PHASECHK.TRANS64.TRYWAIT P0, [R0+URZ+0xd0], R4 ;  /* 0x0000d004000075a7 */ /* 0x000e6400080011ff */
[----:B-1----:R-:W-:Y:S05]  /*2670*/  @!P0 BRA `(.L_x_40) ;  /* 0x0000004800dc8947 */ /* 0x002fea0003800000 */
.L_x_122:
[----:B------:R-:W-:Y:S01]  /*2680*/  ULEA UR5, UR6, UR37, 0x3 ;  /* 0x0000002506057291 */ /* 0x000fe2000f8e18ff */
[----:B-1----:R-:W-:Y:S01]  /*2690*/  PRMT R0, RZ, 0x654, R5 ;  /* 0x00000654ff007816 */ /* 0x002fe20000000005 */
[----:B------:R-:W-:Y:S01]  /*26a0*/  @!P2 IMAD.MOV.U32 R4, RZ, RZ, 0x10 ;  /* 0x00000010ff04a424 */ /* 0x000fe200078e00ff */
[----:B------:R-:W-:Y:S01]  /*26b0*/  SHF.L.U32 R5, R12, 0x1f, RZ ;  /* 0x0000001f0c057819 */ /* 0x000fe200000006ff */
[----:B------:R-:W-:Y:S01]  /*26c0*/  UIADD3 UR4, UPT, UPT, UR5, 0x70, URZ ;  /* 0x0000007005047890 */ /* 0x000fe2000fffe0ff */
[----:B------:R1:W-:Y:S05]  /*26d0*/  SYNCS.ARRIVE.TRANS64.RED.A1T0 RZ, [R0+URZ], RZ ;  /* 0x000000ff00ff79a7 */ /* 0x0003ea00081004ff */
[----:B------:R-:W-:Y:S01]  /*26e0*/  IMAD.U32 R6, RZ, RZ, UR4 ;  /* 0x00000004ff067e24 */ /* 0x000fe2000f8e00ff */
[----:B------:R-:W2:Y:S04]  /*26f0*/  SYNCS.PHASECHK.TRANS64.TRYWAIT P0, [UR5+0x80], R5 ;  /* 0x00008005ff0075a7 */ /* 0x000ea80008001105 */
[----:B------:R-:W-:Y:S01]  /*2700*/  PRMT R6, R2, 0x654, R6 ;  /* 0x0000065402067816 */ /* 0x000fe20000000006 */
[----:B-12---:R-:W-:Y:S06]  /*2710*/  @!P0 BRA `(.L_x_41) ;  /* 0x0000004800c88947 */ /* 0x006fec0003800000 */
.L_x_124:
[----:B------:R-:W-:Y:S01]  /*2720*/  ULEA UR4, UR6, UR37, 0x4 ;  /* 0x0000002506047291 */ /* 0x000fe2000f8e20ff */
[----:B------:R-:W-:Y:S01]  /*2730*/  SEL R3, R6, R3, !P2 ;  /* 0x0000000306037207 */ /* 0x000fe20005000000 */
[----:B------:R-:W-:Y:S01]  /*2740*/  UIADD3 UR5, UPT, UPT, UR5, 0x70, URZ ;  /* 0x0000007005057890 */ /* 0x000fe2000fffe0ff */
[----:B-1----:R-:W-:Y:S01]  /*2750*/  LEA R0, R11, UR37, 0x3 ;  /* 0x000000250b007c11 */ /* 0x002fe2000f8e18ff */
[----:B------:R-:W-:Y:S01]  /*2760*/  UIADD3 UR4, UPT, UPT, UR4, 0x100, URZ ;  /* 0x0000010004047890 */ /* 0x000fe2000fffe0ff */
[----:B------:R1:W-:Y:S01]  /*2770*/  @!P2 SYNCS.ARRIVE.TRANS64.RED RZ, [R3+URZ], R4 ;  /* 0x0000000403ffa9a7 */ /* 0x0003e200080004ff */
[----:B------:R-:W-:Y:S01]  /*2780*/  UIADD3 UR6, UPT, UPT, UR6, 0x1, URZ ;  /* 0x0000000106067890 */ /* 0x000fe2000fffe0ff */
[----:B------:R-:W-:-:S03]  /*2790*/  VIADD R8, R8, 0x1 ;  /* 0x0000000108087836 */ /* 0x000fc60000000000 */
[----:B------:R-:W-:Y:S02]  /*27a0*/  UISETP.NE.AND UP0, UPT, UR6, 0x2, UPT ;  /* 0x000000020600788c */ /* 0x000fe4000bf05270 */
[----:B------:R-:W-:Y:S01]  /*27b0*/  ISETP.NE.AND P0, PT, R8, 0x2, PT ;  /* 0x000000020800780c */ /* 0x000fe20003f05270 */
[----:B------:R-:W-:Y:S06]  /*27c0*/  UGETNEXTWORKID.BROADCAST [UR4], [UR5] ;  /* 0x00000000040073ca */ /* 0x000fec0008000100 */
[----:B------:R-:W-:Y:S02]  /*27d0*/  USEL UR4, URZ, 0x1, UP0 ;  /* 0x00000001ff047887 */ /* 0x000fe40008000000 */
[----:B------:R-:W-:-:S04]  /*27e0*/  USEL UR6, UR6, URZ, UP0 ;  /* 0x000000ff06067287 */ /* 0x000fc80008000000 */
[----:B------:R-:W-:Y:S02]  /*27f0*/  LOP3.LUT R12, R12, UR4, RZ, 0x3c, !PT ;  /* 0x000000040c0c7c12 */ /* 0x000fe4000f8e3cff */
[----:B-1----:R-:W-:-:S04]  /*2800*/  SHF.L.U32 R4, R10, 0x1f, RZ ;  /* 0x0000001f0a047819 */ /* 0x002fc800000006ff */
[----:B------:R-:W1:Y:S02]  /*2810*/  SYNCS.PHASECHK.TRANS64.TRYWAIT P1, [R0+URZ+0x70], R4 ;  /* 0x00007004000075a7 */ /* 0x000e6400080211ff */
[----:B-1----:R-:W-:Y:S05]  /*2820*/  @!P1 BRA `(.L_x_42) ;  /* 0x00000048009c9947 */ /* 0x002fea0003800000 */
.L_x_125:
[C---:B-1----:R-:W-:Y:S01]  /*2830*/  LEA R4, R11.reuse, UR37, 0x4 ;  /* 0x000000250b047c11 */ /* 0x042fe2000f8e20ff */
[----:B------:R-:W-:Y:S01]  /*2840*/  VIADD R0, R0, 0x80 ;  /* 0x0000008000007836 */ /* 0x000fe20000000000 */
[----:B------:R-:W-:Y:S01]  /*2850*/  SEL R8, R8, RZ, P0 ;  /* 0x000000ff08087207 */ /* 0x000fe20000000000 */
[----:B------:R-:W-:-:S03]  /*2860*/  VIADD R11, R11, 0x1 ;  /* 0x000000010b0b7836 */ /* 0x000fc60000000000 */
[----:B------:R-:W1:Y:S01]  /*2870*/  LDS.128 R4, [R4+0x100] ;  /* 0x0001000004047984 */ /* 0x000e620000000c00 */
[----:B------:R-:W-:Y:S02]  /*2880*/  PRMT R0, RZ, 0x654, R0 ;  /* 0x00000654ff007816 */ /* 0x000fe40000000000 */
[C---:B------:R-:W-:Y:S01]  /*2890*/  ISETP.NE.AND P1, PT, R11.reuse, 0x2, PT ;  /* 0x000000020b00780c */ /* 0x040fe20003f25270 */
[----:B------:R-:W-:Y:S01]  /*28a0*/  @!PT LDS RZ, [RZ] ;  /* 0x00000000fffff984 */ /* 0x000fe20000000800 */
[----:B------:R-:W-:Y:S01]  /*28b0*/  @!PT LDS RZ, [RZ] ;  /* 0x00000000fffff984 */ /* 0x000fe20000000800 */
[----:B------:R-:W-:Y:S01]  /*28c0*/  @!PT LDS RZ, [RZ] ;  /* 0x00000000fffff984 */ /* 0x000fe20000000800 */
[----:B------:R-:W-:Y:S01]  /*28d0*/  @!PT LDS RZ, [RZ] ;  /* 0x00000000fffff984 */ /* 0x000fe20000000800 */
[----:B------:R2:W-:Y:S06]  /*28e0*/  MEMBAR.ALL.CTA ;  /* 0x0000000000007992 */ /* 0x0005ec0000008000 */
[----:B--2---:R-:W2:Y:S01]  /*28f0*/  FENCE.VIEW.ASYNC.S ;  /* 0x00000000000073c6 */ /* 0x004ea20000000000 */
[----:B------:R-:W-:Y:S01]  /*2900*/  SEL R11, R11, RZ, P1 ;  /* 0x000000ff0b0b7207 */ /* 0x000fe20000800000 */
[----:B--2---:R2:W-:Y:S01]  /*2910*/  SYNCS.ARRIVE.TRANS64.RED.A1T0 RZ, [R0+URZ], RZ ;  /* 0x000000ff00ff79a7 */ /* 0x0045e200081004ff */
[----:B-1----:R-:W-:-:S02]  /*2920*/  LOP3.LUT P3, RZ, R6, 0x1, RZ, 0xc0, !PT ;  /* 0x0000000106ff7812 */ /* 0x002fc4000786c0ff */
[----:B------:R-:W-:-:S04]  /*2930*/  SEL R4, RZ, 0x1, P1 ;  /* 0x00000001ff047807 */ /* 0x000fc80000800000 */
[----:B------:R-:W-:Y:S02]  /*2940*/  LOP3.LUT R10, R10, R4, RZ, 0x3c, !PT ;  /* 0x000000040a0a7212 */ /* 0x000fe400078e3cff */
[----:B--2---:R-:W-:-:S04]  /*2950*/  SEL R0, RZ, 0x1, P0 ;  /* 0x00000001ff007807 */ /* 0x004fc80000000000 */
[----:B------:R-:W-:Y:S01]  /*2960*/  LOP3.LUT R9, R9, R0, RZ, 0x3c, !PT ;  /* 0x0000000009097212 */ /* 0x000fe200078e3cff */
[----:B------:R-:W-:Y:S06]  /*2970*/  @P3 BRA `(.L_x_43) ;  /* 0xfffffffc002c3947 */ /* 0x000fec000383ffff */
[----:B------:R-:W-:Y:S01]  /*2980*/  ULEA UR5, UR6, UR37, 0x3 ;  /* 0x0000002506057291 */ /* 0x000fe2000f8e18ff */
[----:B------:R-:W-:-:S08]  /*2990*/  SHF.L.U32 R2, R12, 0x1f, RZ ;  /* 0x0000001f0c027819 */ /* 0x000fd000000006ff */
[----:B------:R-:W1:Y:S02]  /*29a0*/  SYNCS.PHASECHK.TRANS64 P0, [UR5+0x80], R2 ;  /* 0x00008002ff0075a7 */ /* 0x000e640008001005 */
[----:B-1----:R-:W-:Y:S05]  /*29b0*/  @P0 BRA `(.L_x_44) ;  /* 0x0000000000080947 */ /* 0x002fea0003800000 */
[----:B------:R-:W1:Y:S02]  /*29c0*/  SYNCS.PHASECHK.TRANS64.TRYWAIT P0, [UR5+0x80], R2 ;  /* 0x00008002ff0075a7 */ /* 0x000e640008001105 */
[----:B-1----:R-:W-:Y:S05]  /*29d0*/  @!P0 BRA `(.L_x_45) ;  /* 0x0000004800448947 */ /* 0x002fea0003800000 */
.L_x_44:
[----:B------:R-:W-:-:S04]  /*29e0*/  UIADD3 UR4, UPT, UPT, UR6, 0x1, URZ ;  /* 0x0000000106047890 */ /* 0x000fc8000fffe0ff */
[----:B------:R-:W-:-:S04]  /*29f0*/  UISETP.NE.AND UP0, UPT, UR4, 0x2, UPT ;  /* 0x000000020400788c */ /* 0x000fc8000bf05270 */
[----:B------:R-:W-:Y:S02]  /*2a00*/  USEL UR7, URZ, 0x1, UP0 ;  /* 0x00000001ff077887 */ /* 0x000fe40008000000 */
[----:B------:R-:W-:-:S04]  /*2a10*/  USEL UR4, UR4, URZ, UP0 ;  /* 0x000000ff04047287 */ /* 0x000fc80008000000 */
[----:B------:R-:W-:Y:S01]  /*2a20*/  ULEA UR4, UR4, UR37, 0x3 ;  /* 0x0000002504047291 */ /* 0x000fe2000f8e18ff */
[----:B-1----:R-:W-:-:S04]  /*2a30*/  LOP3.LUT R2, R12, UR7, RZ, 0x3c, !PT ;  /* 0x000000070c027c12 */ /* 0x002fc8000f8e3cff */
[----:B------:R-:W-:-:S04]  /*2a40*/  SHF.L.U32 R0, R2, 0x1f, RZ ;  /* 0x0000001f02007819 */ /* 0x000fc800000006ff */
[----:B------:R-:W1:Y:S02]  /*2a50*/  SYNCS.PHASECHK.TRANS64 P0, [UR4+0x80], R0 ;  /* 0x00008000ff0075a7 */ /* 0x000e640008001004 */
[----:B-1----:R-:W-:Y:S05]  /*2a60*/  @P0 EXIT ;  /* 0x000000000000094d */ /* 0x002fea0003800000 */
[----:B------:R-:W-:Y:S02]  /*2a70*/  SHF.L.U32 R2, R2, 0x1f, RZ ;  /* 0x0000001f02027819 */ /* 0x000fe400000006ff */
[----:B------:R-:W-:-:S07]  /*2a80*/  MOV R0, UR4 ;  /* 0x0000000400007c02 */ /* 0x000fce0008000f00 */
.L_x_46:
[----:B-1----:R1:W2:Y:S02]  /*2a90*/  SYNCS.PHASECHK.TRANS64.TRYWAIT P0, [R0+URZ+0x80], R2 ;  /* 0x00008002000075a7 */ /* 0x0022a400080011ff */
[----:B--2---:R-:W-:Y:S05]  /*2aa0*/  @!P0 NANOSLEEP.SYNCS 0x989680 ;  /* 0x009896800000895d */ /* 0x004fea0003900000 */
[----:B------:R-:W2:Y:S02]  /*2ab0*/  @!P0 SYNCS.PHASECHK.TRANS64 P0, [R0+URZ+0x80], R2 ;  /* 0x00008002000085a7 */ /* 0x000ea400080010ff */
[----:B--2---:R-:W-:Y:S05]  /*2ac0*/  @P0 EXIT ;  /* 0x000000000000094d */ /* 0x004fea0003800000 */
[----:B------:R-:W-:Y:S05]  /*2ad0*/  BRA `(.L_x_46) ;  /* 0xfffffffc00ec7947 */ /* 0x000fea000383ffff */
.L_x_39:
[----:B------:R-:W-:-:S09]  /*2ae0*/  UISETP.NE.AND UP1, UPT, UR8, URZ, UPT ;  /* 0x000000ff0800728c */ /* 0x000fd2000bf25270 */
[----:B------:R-:W-:Y:S05]  /*2af0*/  BRA.U UP1, `(.L_x_47) ;  /* 0x00000011013c7547 */ /* 0x000fea000b800000 */
[----:B------:R-:W-:Y:S01]  /*2b00*/  UMOV UR4, 0x40 ;  /* 0x0000004000047882 */ /* 0x000fe20000000000 */
[----:B------:R-:W-:Y:S01]  /*2b10*/  NOP ;  /* 0x0000000000007918 */ /* 0x000fe20000000000 */
[----:B------:R-:W-:Y:S01]  /*2b20*/  ULEA UR4, UR37, UR4, 0x18 ;  /* 0x0000000425047291 */ /* 0x000fe2000f8ec0ff */
[----:B------:R-:W-:Y:S02]  /*2b30*/  UMOV UR5, 0x400 ;  /* 0x0000040000057882 */ /* 0x000fe40000000000 */
[----:B------:R-:W-:-:S06]  /*2b40*/  ULEA UR37, UR37, UR5, 0x18 ;  /* 0x0000000525257291 */ /* 0x000fcc000f8ec0ff */
[----:B------:R-:W1:Y:S02]  /*2b50*/  LDS.U8 R0, [UR4+0x1c] ;  /* 0x00001c04ff007984 */ /* 0x000e640008000000 */
[----:B-1----:R-:W-:-:S13]  /*2b60*/  ISETP.NE.AND P0, PT, R0, RZ, PT ;  /* 0x000000ff0000720c */ /* 0x002fda0003f05270 */
[----:B------:R-:W-:Y:S05]  /*2b70*/  @P0 BRA `(.L_x_48) ;  /* 0x0000000000580947 */ /* 0x000fea0003800000 */
[----:B------:R-:W-:-:S13]  /*2b80*/  ELECT P0, URZ, PT ;  /* 0x0000000000ff782f */ /* 0x000fda0003800000 */
[----:B------:R-:W-:Y:S05]  /*2b90*/  @!P0 BRA `(.L_x_49) ;  /* 0x0000000000608947 */ /* 0x000fea0003800000 */
[----:B------:R-:W-:Y:S01]  /*2ba0*/  UMOV UR5, 0x10 ;  /* 0x0000001000057882 */ /* 0x000fe20000000000 */
[----:B------:R-:W-:Y:S01]  /*2bb0*/  HFMA2 R0, -RZ, RZ, 0, 5.9604644775390625e-08 ;  /* 0x00000001ff007431 */ /* 0x000fe200000001ff */
[----:B------:R-:W-:-:S03]  /*2bc0*/  MOV R2, 0xffff ;  /* 0x0000ffff00027802 */ /* 0x000fc60000000f00 */
[----:B------:R-:W-:Y:S04]  /*2bd0*/  DEPBAR.LE SB1, 0x36 ;  /* 0x00009d800000791a */ /* 0x000fe80000000000 */
[----:B------:R-:W1:Y:S02]  /*2be0*/  UTCATOMSWS.FIND_AND_SET.ALIGN UP0, UR5, UR5 ;  /* 0x00000005000575e3 */ /* 0x000e640008000800 */
[----:B-1----:R-:W-:Y:S01]  /*2bf0*/  MOV R3, UR5 ;  /* 0x0000000500037c02 */ /* 0x002fe20008000f00 */
[----:B------:R-:W-:Y:S06]  /*2c00*/  BRA.U UP0, `(.L_x_50) ;  /* 0x0000000100187547 */ /* 0x000fec000b800000 */
.L_x_51:
[----:B------:R-:W-:Y:S05]  /*2c10*/  NANOSLEEP 0x64 ;  /* 0x000000640000795d */ /* 0x000fea0003800000 */
[----:B------:R-:W-:-:S05]  /*2c20*/  UMOV UR5, 0x10 ;  /* 0x0000001000057882 */ /* 0x000fca0000000000 */
[----:B------:R-:W-:Y:S04]  /*2c30*/  DEPBAR.LE SB1, 0x36 ;  /* 0x00009d800000791a */ /* 0x000fe80000000000 */
[----:B------:R-:W1:Y:S02]  /*2c40*/  UTCATOMSWS.FIND_AND_SET.ALIGN UP0, UR5, UR5 ;  /* 0x00000005000575e3 */ /* 0x000e640008000800 */
[----:B-1----:R-:W-:Y:S01]  /*2c50*/  MOV R3, UR5 ;  /* 0x0000000500037c02 */ /* 0x002fe20008000f00 */
[----:B------:R-:W-:Y:S05]  /*2c60*/  BRA.U !UP0, `(.L_x_51) ;  /* 0xfffffffd08e87547 */ /* 0x000fea000b83ffff */
.L_x_50:
[-C--:B------:R-:W-:Y:S02]  /*2c70*/  SHF.L.U32 R2, R2, R3.reuse, RZ ;  /* 0x0000000302027219 */ /* 0x080fe400000006ff */
[----:B------:R-:W-:Y:S01]  /*2c80*/  SHF.L.U32 R0, R0, R3, RZ ;  /* 0x0000000300007219 */ /* 0x000fe200000006ff */
[----:B------:R-:W-:Y:S02]  /*2c90*/  IMAD.SHL.U32 R3, R3, 0x20, RZ ;  /* 0x0000002003037824 */ /* 0x000fe400078e00ff */
[----:B------:R1:W-:Y:S04]  /*2ca0*/  ATOMS.OR RZ, [UR4+0x14], R2 ;  /* 0x00001402ffff798c */ /* 0x0003e8000b000004 */
[----:B------:R1:W-:Y:S04]  /*2cb0*/  ATOMS.OR RZ, [UR4+0x18], R0 ;  /* 0x00001800ffff798c */ /* 0x0003e8000b000004 */
[----:B------:R1:W-:Y:S01]  /*2cc0*/  STS [UR37+0x120], R3 ;  /* 0x00012003ff007988 */ /* 0x0003e20008000825 */
[----:B------:R-:W-:Y:S05]  /*2cd0*/  BRA `(.L_x_49) ;  /* 0x0000000000107947 */ /* 0x000fea0003800000 */
.L_x_48:
[----:B------:R-:W-:Y:S02]  /*2ce0*/  MOV R0, 0xffffffff ;  /* 0xffffffff00007802 */ /* 0x000fe40000000f00 */
[----:B------:R-:W-:-:S03]  /*2cf0*/  MOV R2, 0x2d20 ;  /* 0x00002d2000027802 */ /* 0x000fc60000000f00 */
[----:B------:R1:W-:Y:S04]  /*2d00*/  STS [UR37+0x120], R0 ;  /* 0x00012000ff007988 */ /* 0x0003e80008000825 */
[----:B-1-3-5:R-:W-:Y:S05]  /*2d10*/  CALL.REL.NOINC `($__internal_1_$__cuda_sm10x_tcgen05_guardrail_trap_phase_invalid_during_alloc) ;  /* 0x0000004c00187944 */ /* 0x02afea0003c00000 */
.L_x_49:
[----:B------:R-:W-:Y:S05]  /*2d20*/  WARPSYNC.ALL ;  /* 0x0000000000007948 */ /* 0x000fea0003800000 */
[----:B------:R-:W2:Y:S01]  /*2d30*/  S2UR UR5, SR_CgaCtaId ;  /* 0x00000000000579c3 */ /* 0x000ea20000008800 */
[----:B------:R-:W-:Y:S01]  /*2d40*/  UMOV UR4, 0x400 ;  /* 0x0000040000047882 */ /* 0x000fe20000000000 */
[----:B------:R-:W-:-:S06]  /*2d50*/  NOP ;  /* 0x0000000000007918 */ /* 0x000fcc0000000000 */
[----:B------:R-:W-:Y:S06]  /*2d60*/  BAR.ARV 0x6, 0xa0 ;  /* 0x0182800000007b1d */ /* 0x000fec0000002000 */
[----:B------:R-:W4:Y:S01]  /*2d70*/  LDCU UR7, c[0x0][0x38c] ;  /* 0x00007180ff0777ac */ /* 0x000f220008000800 */
[----:B------:R-:W-:Y:S01]  /*2d80*/  IMAD.MOV.U32 R11, RZ, RZ, 0x1 ;  /* 0x00000001ff0b7424 */ /* 0x000fe200078e00ff */
[----:B------:R-:W-:Y:S01]  /*2d90*/  CS2R R8, SRZ ;  /* 0x0000000000087805 */ /* 0x000fe2000001ff00 */
[----:B------:R-:W-:Y:S01]  /*2da0*/  IMAD.MOV.U32 R10, RZ, RZ, RZ ;  /* 0x000000ffff0a7224 */ /* 0x000fe200078e00ff */
[----:B------:R-:W3:Y:S01]  /*2db0*/  LDCU UR6, c[0x0][0x38c] ;  /* 0x00007180ff0677ac */ /* 0x000ee20008000800 */
[----:B------:R-:W-:Y:S01]  /*2dc0*/  UMOV UR15, URZ ;  /* 0x000000ff000f7c82 */ /* 0x000fe20008000000 */
[----:B------:R-:W-:Y:S01]  /*2dd0*/  UMOV UR14, URZ ;  /* 0x000000ff000e7c82 */ /* 0x000fe20008000000 */
[----:B--2---:R-:W-:Y:S01]  /*2de0*/  ULEA UR5, UR5, UR4, 0x18 ;  /* 0x0000000405057291 */ /* 0x004fe2000f8ec0ff */
[----:B------:R-:W-:Y:S01]  /*2df0*/  UMOV UR32, 0x0 ;  /* 0x0000000000207882 */ /* 0x000fe20000000000 */
[----:B------:R-:W-:-:S02]  /*2e00*/  UMOV UR33, 0x4100490 ;  /* 0x0410049000217882 */ /* 0x000fc40000000000 */
[----:B------:R-:W-:Y:S02]  /*2e10*/  UIADD3 UR9, UPT, UPT, UR5, 0x3400, URZ ;  /* 0x0000340005097890 */ /* 0x000fe4000fffe0ff */
[----:B------:R-:W-:Y:S02]  /*2e20*/  UIADD3 UR10, UPT, UPT, UR5, 0xf400, URZ ;  /* 0x0000f400050a7890 */ /* 0x000fe4000fffe0ff */
[----:B----4-:R-:W-:Y:S01]  /*2e30*/  UIADD3 UR7, UPT, UPT, UR7, 0x7f, URZ ;  /* 0x0000007f07077890 */ /* 0x010fe2000fffe0ff */
[----:B-1----:R-:W1:Y:S01]  /*2e40*/  LDS R0, [UR5+0x120] ;  /* 0x00012005ff007984 */ /* 0x002e620008000800 */
[----:B------:R-:W-:Y:S02]  /*2e50*/  USHF.R.U32.HI UR9, URZ, 0x4, UR9 ;  /* 0x00000004ff097899 */ /* 0x000fe40008011609 */
[----:B------:R-:W-:Y:S02]  /*2e60*/  USHF.R.S32.HI UR4, URZ, 0x1f, UR7 ;  /* 0x0000001fff047899 */ /* 0x000fe40008011407 */
[----:B------:R-:W-:-:S02]  /*2e70*/  USHF.R.U32.HI UR10, URZ, 0x4, UR10 ;  /* 0x00000004ff0a7899 */ /* 0x000fc4000801160a */
[----:B------:R-:W-:Y:S02]  /*2e80*/  ULEA.HI UR4, UR4, UR7, URZ, 0x7 ;  /* 0x0000000704047291 */ /* 0x000fe4000f8f38ff */
[----:B------:R-:W-:Y:S02]  /*2e90*/  ULOP3.LUT UR9, UR9, 0x3fff, URZ, 0xc0, !UPT ;  /* 0x00003fff09097892 */ /* 0x000fe4000f8ec0ff */
[----:B------:R-:W-:Y:S02]  /*2ea0*/  USHF.R.S32.HI UR4, URZ, 0x7, UR4 ;  /* 0x00000007ff047899 */ /* 0x000fe40008011404 */
[----:B------:R-:W-:Y:S02]  /*2eb0*/  ULOP3.LUT UR10, UR10, 0x3fff, URZ, 0xc0, !UPT ;  /* 0x00003fff0a0a7892 */ /* 0x000fe4000f8ec0ff */
[----:B------:R-:W-:Y:S01]  /*2ec0*/  UISETP.LT.AND UP0, UPT, UR4, 0x1, UPT ;  /* 0x000000010400788c */ /* 0x000fe2000bf01270 */
[----:B------:R-:W-:Y:S01]  /*2ed0*/  UMOV UR30, 0x0 ;  /* 0x00000000001e7882 */ /* 0x000fe20000000000 */
[----:B------:R-:W-:-:S02]  /*2ee0*/  UMOV UR31, 0x4100490 ;  /* 0x04100490001f7882 */ /* 0x000fc40000000000 */
[----:B------:R-:W-:Y:S01]  /*2ef0*/  USEL UR8, UR4, 0x1, !UP0 ;  /* 0x0000000104087887 */ /* 0x000fe2000c000000 */
[----:B------:R-:W-:Y:S01]  /*2f00*/  UMOV UR28, 0x0 ;  /* 0x00000000001c7882 */ /* 0x000fe20000000000 */
[----:B------:R-:W-:Y:S01]  /*2f10*/  UMOV UR29, 0x4100490 ;  /* 0x04100490001d7882 */ /* 0x000fe20000000000 */
[----:B------:R-:W-:Y:S01]  /*2f20*/  UMOV UR26, 0x0 ;  /* 0x00000000001a7882 */ /* 0x000fe20000000000 */
[----:B------:R-:W-:Y:S01]  /*2f30*/  UMOV UR27, 0x4100490 ;  /* 0x04100490001b7882 */ /* 0x000fe20000000000 */
[----:B------:R-:W-:Y:S01]  /*2f40*/  UMOV UR24, 0x0 ;  /* 0x0000000000187882 */ /* 0x000fe20000000000 */
[----:B------:R-:W-:Y:S01]  /*2f50*/  UMOV UR25, 0x4100490 ;  /* 0x0410049000197882 */ /* 0x000fe20000000000 */
[----:B------:R-:W-:Y:S01]  /*2f60*/  UMOV UR22, 0x0 ;  /* 0x0000000000167882 */ /* 0x000fe20000000000 */
[----:B------:R-:W-:Y:S01]  /*2f70*/  UMOV UR23, 0x4100490 ;  /* 0x0410049000177882 */ /* 0x000fe20000000000 */
[----:B------:R-:W-:Y:S02]  /*2f80*/  ULOP3.LUT UR9, UR9, 0x10000, URZ, 0xfc, !UPT ;  /* 0x0001000009097892 */ /* 0x000fe4000f8efcff */
[----:B------:R-:W-:-:S02]  /*2f90*/  ULOP3.LUT UR10, UR10, 0x10000, URZ, 0xfc, !UPT ;  /* 0x000100000a0a7892 */ /* 0x000fc4000f8efcff */
[----:B------:R-:W-:Y:S02]  /*2fa0*/  UIADD3 UR8, UPT, UPT, -UR8, URZ, URZ ;  /* 0x000000ff08087290 */ /* 0x000fe4000fffe1ff */
[----:B---3--:R-:W-:Y:S01]  /*2fb0*/  UISETP.GE.AND UP3, UPT, UR6, 0x1, UPT ;  /* 0x000000010600788c */ /* 0x008fe2000bf66270 */
[----:B------:R-:W-:Y:S01]  /*2fc0*/  UMOV UR20, 0x0 ;  /* 0x0000000000147882 */ /* 0x000fe20000000000 */
[----:B------:R-:W-:Y:S01]  /*2fd0*/  UMOV UR21, 0x4100490 ;  /* 0x0410049000157882 */ /* 0x000fe20000000000 */
[----:B------:R-:W-:Y:S01]  /*2fe0*/  UMOV UR18, 0x0 ;  /* 0x0000000000127882 */ /* 0x000fe20000000000 */
[----:B-1----:R-:W-:Y:S01]  /*2ff0*/  R2UR UR16, R0 ;  /* 0x00000000001072ca */ /* 0x002fe200000e0000 */
[----:B------:R-:W-:-:S14]  /*3000*/  UMOV UR19, 0x4100490 ;  /* 0x0410049000137882 */ /* 0x000fdc0000000000 */
.L_x_58:
[----:B------:R-:W-:Y:S02]  /*3010*/  LEA R0, R10, UR5, 0x3 ;  /* 0x000000050a007c11 */ /* 0x000fe4000f8e18ff */
[----:B------:R-:W-:Y:S02]  /*3020*/  SHF.L.U32 R2, R9, 0x1f, RZ ;  /* 0x0000001f09027819 */ /* 0x000fe400000006ff */
[----:B------:R-:W-:Y:S01]  /*3030*/  PLOP3.LUT P0, PT, PT, PT, UP3, 0x80, 0x8 ;  /* 0x000000000008781c */ /* 0x000fe20003f0f038 */
[----:B------:R-:W-:Y:S01]  /*3040*/  VIADD R3, R0, 0x80 ;  /* 0x0000008000037836 */ /* 0x000fe20000000000 */
[----:B-1----:R-:W1:Y:S02]  /*3050*/  SYNCS.PHASECHK.TRANS64.TRYWAIT P1, [R0+URZ+0x70], R2 ;  /* 0x00007002000075a7 */ /* 0x002e6400080211ff */
[----:B-1-3--:R-:W-:Y:S09]  /*3060*/  @!P1 BRA `(.L_x_52) ;  /* 0x0000004000b89947 */ /* 0x00aff20003800000 */
.L_x_127:
[----:B------:R-:W-:Y:S01]  /*3070*/  LEA R4, R10, UR5, 0x4 ;  /* 0x000000050a047c11 */ /* 0x000fe2000f8e20ff */
[----:B------:R-:W-:Y:S01]  /*3080*/  @UP3 ULEA UR7, UR14, UR5, 0x3 ;  /* 0x000000050e073291 */ /* 0x000fe2000f8e18ff */
[----:B------:R-:W-:Y:S01]  /*3090*/  PLOP3.LUT P2, PT, PT, PT, PT, 0x80, 0x8 ;  /* 0x000000000008781c */ /* 0x000fe20003f4f070 */
[----:B------:R-:W-:Y:S01]  /*30a0*/  ULEA UR6, UR15, UR5, 0x3 ;  /* 0x000000050f067291 */ /* 0x000fe2000f8e18ff */
[----:B------:R-:W-:Y:S01]  /*30b0*/  PRMT R3, RZ, 0x654, R3 ;  /* 0x00000654ff037816 */ /* 0x000fe20000000003 */
[----:B------:R-:W-:Y:S01]  /*30c0*/  ULEA.HI UR11, UR15, UR15, URZ, 0x1 ;  /* 0x0000000f0f0b7291 */ /* 0x000fe2000f8f08ff */
[----:B------:R-:W2:Y:S01]  /*30d0*/  LDS.128 R4, [R4+0x100] ;  /* 0x0001000004047984 */ /* 0x000ea20000000c00 */
[----:B-1----:R-:W-:Y:S02]  /*30e0*/  @P0 SHF.L.U32 R2, R8, 0x1f, RZ ;  /* 0x0000001f08020819 */ /* 0x002fe400000006ff */
[----:B------:R-:W-:Y:S01]  /*30f0*/  SHF.L.U32 R0, R11, 0x1f, RZ ;  /* 0x0000001f0b007819 */ /* 0x000fe200000006ff */
[----:B------:R-:W-:Y:S01]  /*3100*/  @!PT LDS RZ, [RZ] ;  /* 0x00000000fffff984 */ /* 0x000fe20000000800 */
[----:B------:R-:W-:Y:S01]  /*3110*/  @!PT LDS RZ, [RZ] ;  /* 0x00000000fffff984 */ /* 0x000fe20000000800 */
[----:B------:R-:W-:Y:S01]  /*3120*/  @!PT LDS RZ, [RZ] ;  /* 0x00000000fffff984 */ /* 0x000fe20000000800 */
[----:B------:R-:W-:Y:S01]  /*3130*/  @!PT LDS RZ, [RZ] ;  /* 0x00000000fffff984 */ /* 0x000fe20000000800 */
[----:B------:R1:W-:Y:S06]  /*3140*/  MEMBAR.ALL.CTA ;  /* 0x0000000000007992 */ /* 0x0003ec0000008000 */
[----:B-1----:R-:W1:Y:S02]  /*3150*/  FENCE.VIEW.ASYNC.S ;  /* 0x00000000000073c6 */ /* 0x002e640000000000 */
[----:B-1----:R1:W-:Y:S01]  /*3160*/  SYNCS.ARRIVE.TRANS64.RED.A1T0 RZ, [R3+URZ], RZ ;  /* 0x000000ff03ff79a7 */ /* 0x0023e200081004ff */
[----:B------:R1:W3:Y:S01]  /*3170*/  @P0 SYNCS.PHASECHK.TRANS64.TRYWAIT P2, [UR7], R2 ;  /* 0x00000002ff0005a7 */ /* 0x0002e20008041107 */
[----:B------:R-:W-:-:S02]  /*3180*/  USHF.L.U32 UR7, UR11, 0x5, URZ ;  /* 0x000000050b077899 */ /* 0x000fc400080006ff */
[----:B------:R-:W-:Y:S01]  /*3190*/  ULOP3.LUT UR11, UR11, 0xffe, URZ, 0xc0, !UPT ;  /* 0x00000ffe0b0b7892 */ /* 0x000fe2000f8ec0ff */
[----:B--2---:R-:W-:Y:S01]  /*31a0*/  LOP3.LUT P1, RZ, R6, 0x1, RZ, 0xc0, !PT ;  /* 0x0000000106ff7812 */ /* 0x004fe2000782c0ff */
[----:B------:R-:W-:Y:S02]  /*31b0*/  ULOP3.LUT UR7, UR7, 0xffffffc0, URZ, 0xc0, !UPT ;  /* 0xffffffc007077892 */ /* 0x000fe4000f8ec0ff */
[----:B------:R-:W-:Y:S02]  /*31c0*/  UIADD3 UR11, UPT, UPT, -UR11, UR15, URZ ;  /* 0x0000000f0b0b7290 */ /* 0x000fe4000fffe1ff */
[----:B------:R-:W-:-:S04]  /*31d0*/  UIADD3 UR7, UPT, UPT, UR16, UR7, URZ ;  /* 0x0000000710077290 */ /* 0x000fc8000fffe0ff */
[----:B------:R-:W-:Y:S01]  /*31e0*/  ULEA UR7, UR11, UR7, 0x14 ;  /* 0x000000070b077291 */ /* 0x000fe2000f8ea0ff */
[----:B------:R-:W2:Y:S02]  /*31f0*/  SYNCS.PHASECHK.TRANS64.TRYWAIT P0, [UR6+0xb0], R0 ;  /* 0x0000b000ff0075a7 */ /* 0x000ea40008001106 */
[----:B-123--:R-:W-:Y:S09]  /*3200*/  @!P0 BRA `(.L_x_53) ;  /* 0x0000004000648947 */ /* 0x00eff20003800000 */
.L_x_129:
[----:B------:R-:W-:Y:S01]  /*3210*/  IADD3 R10, PT, PT, R10, 0x1, RZ ;  /* 0x000000010a0a7810 */ /* 0x000fe20007ffe0ff */
[----:B------:R-:W-:Y:S06]  /*3220*/  BRA.U !UP3, `(.L_x_54) ;  /* 0x000000050b107547 */ /* 0x000fec000b800000 */
[----:B------:R-:W-:Y:S01]  /*3230*/  UPLOP3.LUT UP4, UPT, UPT, UPT, UPT, 0x40, 0x4 ;  /* 0x000000000004789c */ /* 0x000fe20003f8e870 */
[----:B------:R-:W-:Y:S01]  /*3240*/  UMOV UR13, UR8 ;  /* 0x00000008000d7c82 */ /* 0x000fe20008000000 */
[----:B------:R-:W-:Y:S01]  /*3250*/  UMOV UR12, UR4 ;  /* 0x00000004000c7c82 */ /* 0x000fe20008000000 */
[----:B------:R-:W-:-:S08]  /*3260*/  UMOV UR17, UR14 ;  /* 0x0000000e00117c82 */ /* 0x000fd00008000000 */
.L_x_57:
[----:B------:R-:W-:Y:S02]  /*3270*/  UIADD3 UR13, UPT, UPT, UR13, 0x1, URZ ;  /* 0x000000010d0d7890 */ /* 0x000fe4000fffe0ff */
[----:B--2---:R-:W-:Y:S02]  /*3280*/  ULEA UR11, UR17, UR5, 0x3 ;  /* 0x00000005110b7291 */ /* 0x004fe4000f8e18ff */
[----:B------:R-:W-:Y:S01]  /*3290*/  UISETP.NE.AND UP0, UPT, UR13, URZ, UPT ;  /* 0x000000ff0d00728c */ /* 0x000fe2000bf05270 */
[----:B---3--:R-:W-:Y:S10]  /*32a0*/  @P2 BRA `(.L_x_55) ;  /* 0x00000000000c2947 */ /* 0x008ff40003800000 */
[----:B-1----:R-:W-:Y:S04]  /*32b0*/  SHF.L.U32 R2, R8, 0x1f, RZ ;  /* 0x0000001f08027819 */ /* 0x002fe800000006ff */
[----:B------:R-:W1:Y:S02]  /*32c0*/  SYNCS.PHASECHK.TRANS64.TRYWAIT P0, [UR11], R2 ;  /* 0x00000002ff0075a7 */ /* 0x000e64000800110b */
[----:B-1----:R-:W-:Y:S05]  /*32d0*/  @!P0 BRA `(.L_x_56) ;  /* 0x0000004000488947 */ /* 0x002fea0003800000 */
.L_x_55:
[----:B------:R-:W-:Y:S01]  /*32e0*/  UISETP.NE.AND UP1, UPT, UR12, 0x1, UPT ;  /* 0x000000010c00788c */ /* 0x000fe2000bf25270 */
[----:B------:R-:W-:Y:S01]  /*32f0*/  PLOP3.LUT P2, PT, PT, PT, PT, 0x80, 0x8 ;  /* 0x000000000008781c */ /* 0x000fe20003f4f070 */
[----:B------:R-:W-:Y:S02]  /*3300*/  UIADD3 UR14, UPT, UPT, UR17, 0x1, URZ ;  /* 0x00000001110e7890 */ /* 0x000fe4000fffe0ff */
[----:B------:R-:W-:Y:S02]  /*3310*/  ULEA UR64, UR17, UR10, 0xa ;  /* 0x0000000a11407291 */ /* 0x000fe4000f8e50ff */
[----:B------:R-:W-:Y:S01]  /*3320*/  UISETP.NE.AND UP2, UPT, UR14, 0x3, UPT ;  /* 0x000000030e00788c */ /* 0x000fe2000bf45270 */
[----:B------:R-:W-:Y:S01]  /*3330*/  PLOP3.LUT P0, PT, PT, PT, UP1, 0x80, 0x8 ;  /* 0x000000000008781c */ /* 0x000fe20003f0f018 */
[----:B------:R-:W-:Y:S02]  /*3340*/  ULEA UR62, UR17, UR9, 0xa ;  /* 0x00000009113e7291 */ /* 0x000fe4000f8e50ff */
[----:B------:R-:W-:Y:S02]  /*3350*/  USEL UR35, URZ, 0x1, UP2 ;  /* 0x00000001ff237887 */ /* 0x000fe40009000000 */
[----:B------:R-:W-:Y:S02]  /*3360*/  USEL UR14, UR14, URZ, UP2 ;  /* 0x000000ff0e0e7287 */ /* 0x000fe40009000000 */
[----:B------:R-:W-:Y:S02]  /*3370*/  UIADD3 UR60, UPT, UPT, UR64, 0x2, URZ ;  /* 0x00000002403c7890 */ /* 0x000fe4000fffe0ff */
[----:B------:R-:W-:Y:S01]  /*3380*/  @UP1 ULEA UR34, UR14, UR5, 0x3 ;  /* 0x000000050e221291 */ /* 0x000fe2000f8e18ff */
[----:B------:R-:W-:Y:S01]  /*3390*/  LOP3.LUT R8, R8, UR35, RZ, 0x3c, !PT ;  /* 0x0000002308087c12 */ /* 0x000fe2000f8e3cff */
[----:B------:R-:W-:Y:S02]  /*33a0*/  UIADD3 UR58, UPT, UPT, UR62, 0x2, URZ ;  /* 0x000000023e3a7890 */ /* 0x000fe4000fffe0ff */
[----:B------:R-:W-:Y:S01]  /*33b0*/  UIADD3 UR56, UPT, UPT, UR64, 0x4, URZ ;  /* 0x0000000440387890 */ /* 0x000fe2000fffe0ff */
[----:B-1----:R-:W-:Y:S01]  /*33c0*/  @P0 SHF.L.U32 R0, R8, 0x1f, RZ ;  /* 0x0000001f08000819 */ /* 0x002fe200000006ff */
[----:B------:R-:W-:Y:S02]  /*33d0*/  UIADD3 UR54, UPT, UPT, UR62, 0x4, URZ ;  /* 0x000000043e367890 */ /* 0x000fe4000fffe0ff */
[----:B------:R-:W-:Y:S01]  /*33e0*/  UIADD3 UR52, UPT, UPT, UR64, 0x6, URZ ;  /* 0x0000000640347890 */ /* 0x000fe2000fffe0ff */
[----:B------:R2:W3:Y:S01]  /*33f0*/  @P0 SYNCS.PHASECHK.TRANS64.TRYWAIT P2, [UR34], R0 ;  /* 0x00000000ff0005a7 */ /* 0x0004e20008041122 */
[----:B------:R-:W-:Y:S02]  /*3400*/  UIADD3 UR50, UPT, UPT, UR62, 0x6, URZ ;  /* 0x000000063e327890 */ /* 0x000fe4000fffe0ff */
        /* <DEDUP_REMOVED lines=9> */
[----:B------:R-:W-:Y:S01]  /*34a0*/  UIADD3 UR12, UPT, UPT, UR12, -0x1, URZ ;  /* 0xffffffff0c0c7890 */ /* 0x000fe2000fffe0ff */
[----:B------:R-:W-:Y:S01]  /*34b0*/  UMOV UR65, 0x40004040 ;  /* 0x4000404000417882 */ /* 0x000fe20000000000 */
[----:B------:R-:W-:Y:S01]  /*34c0*/  UMOV UR63, 0x40004040 ;  /* 0x40004040003f7882 */ /* 0x000fe20000000000 */
[----:B------:R-:W-:Y:S01]  /*34d0*/  UMOV UR61, 0x40004040 ;  /* 0x40004040003d7882 */ /* 0x000fe20000000000 */
[----:B------:R2:W-:Y:S01]  /*34e0*/  UTCHMMA gdesc[UR62], gdesc[UR64], tmem[UR7], tmem[UR32], idesc[UR33], UP4 ;  /* 0x00ff20403e0075ea */ /* 0x0005e2000a000007 */
[----:B------:R-:W-:Y:S01]  /*34f0*/  UPLOP3.LUT UP4, UPT, UPT, UPT, UPT, 0x80, 0x8 ;  /* 0x000000000008789c */ /* 0x000fe20003f8f070 */
[----:B------:R-:W-:Y:S01]  /*3500*/  UMOV UR59, 0x40004040 ;  /* 0x40004040003b7882 */ /* 0x000fe20000000000 */
[----:B------:R-:W-:Y:S01]  /*3510*/  UMOV UR57, 0x40004040 ;  /* 0x4000404000397882 */ /* 0x000fe20000000000 */
[----:B------:R2:W-:Y:S01]  /*3520*/  UTCHMMA gdesc[UR58], gdesc[UR60], tmem[UR7], tmem[UR30], idesc[UR31], UPT ;  /* 0x00ff1e3c3a0075ea */ /* 0x0005e2000b800007 */
        /* <DEDUP_REMOVED lines=14> */
[----:B------:R-:W-:Y:S01]  /*3610*/  UMOV UR35, 0x40004040 ;  /* 0x4000404000237882 */ /* 0x000fe20000000000 */
[----:B------:R2:W-:Y:S01]  /*3620*/  UTCHMMA gdesc[UR38], gdesc[UR40], tmem[UR7], tmem[UR20], idesc[UR21], UPT ;  /* 0x00ff1428260075ea */ /* 0x0005e2000b800007 */
[----:B------:R2:W-:Y:S01]  /*3630*/  UTCHMMA gdesc[UR34], gdesc[UR36], tmem[UR7], tmem[UR18], idesc[UR19], UPT ;  /* 0x00ff1224220075ea */ /* 0x0005e2000b800007 */
[----:B------:R2:W-:Y:S01]  /*3640*/  UTCBAR [UR11], URZ ;  /* 0x000000ff0b0073e9 */ /* 0x0005e200080000ff */
[----:B------:R-:W-:Y:S01]  /*3650*/  UMOV UR17, UR14 ;  /* 0x0000000e00117c82 */ /* 0x000fe20008000000 */
[----:B------:R-:W-:Y:S05]  /*3660*/  BRA.U UP0, `(.L_x_57) ;  /* 0xfffffffd00007547 */ /* 0x000fea000b83ffff */
.L_x_54:
[----:B------:R-:W-:Y:S01]  /*3670*/  UIADD3 UR15, UPT, UPT, UR15, 0x1, URZ ;  /* 0x000000010f0f7890 */ /* 0x000fe2000fffe0ff */
[C---:B------:R-:W-:Y:S01]  /*3680*/  ISETP.NE.AND P0, PT, R10.reuse, 0x2, PT ;  /* 0x000000020a00780c */ /* 0x040fe20003f05270 */
[----:B--2---:R-:W-:Y:S02]  /*3690*/  UIADD3 UR7, UPT, UPT, UR6, 0x90, URZ ;  /* 0x0000009006077890 */ /* 0x004fe4000fffe0ff */
[----:B------:R-:W-:Y:S01]  /*36a0*/  UISETP.NE.AND UP0, UPT, UR15, 0x4, UPT ;  /* 0x000000040f00788c */ /* 0x000fe2000bf05270 */
[----:B-1----:R-:W-:Y:S02]  /*36b0*/  SEL R0, RZ, 0x1, P0 ;  /* 0x00000001ff007807 */ /* 0x002fe40000000000 */
[----:B------:R-:W-:Y:S01]  /*36c0*/  SEL R10, R10, RZ, P0 ;  /* 0x000000ff0a0a7207 */ /* 0x000fe20000000000 */
[----:B------:R-:W-:Y:S01]  /*36d0*/  USEL UR6, URZ, 0x1, UP0 ;  /* 0x00000001ff067887 */ /* 0x000fe20008000000 */
[----:B------:R-:W-:Y:S01]  /*36e0*/  LOP3.LUT R9, R9, R0, RZ, 0x3c, !PT ;  /* 0x0000000009097212 */ /* 0x000fe200078e3cff */
[----:B------:R-:W-:Y:S01]  /*36f0*/  USEL UR15, UR15, URZ, UP0 ;  /* 0x000000ff0f0f7287 */ /* 0x000fe20008000000 */
[----:B------:R1:W-:Y:S03]  /*3700*/  UTCBAR [UR7], URZ ;  /* 0x000000ff070073e9 */ /* 0x0003e600080000ff */
[----:B------:R-:W-:Y:S01]  /*3710*/  LOP3.LUT R11, R11, UR6, RZ, 0x3c, !PT ;  /* 0x000000060b0b7c12 */ /* 0x000fe2000f8e3cff */
[----:B------:R-:W-:Y:S07]  /*3720*/  @P1 BRA `(.L_x_58) ;  /* 0xfffffff800381947 */ /* 0x000fee000383ffff */
[----:B------:R-:W2:Y:S01]  /*3730*/  S2UR UR4, SR_CgaCtaId ;  /* 0x00000000000479c3 */ /* 0x000ea20000008800 */
[----:B------:R-:W-:Y:S01]  /*3740*/  ELECT P0, URZ, PT ;  /* 0x0000000000ff782f */ /* 0x000fe20003800000 */
[----:B------:R-:W-:Y:S01]  /*3750*/  IMAD.MOV.U32 R0, RZ, RZ, 0x1 ;  /* 0x00000001ff007424 */ /* 0x000fe200078e00ff */
[----:B------:R-:W-:Y:S01]  /*3760*/  UIADD3 UR5, UPT, UPT, UR5, 0xb0, URZ ;  /* 0x000000b005057890 */ /* 0x000fe2000fffe0ff */
[----:B------:R-:W-:Y:S01]  /*3770*/  SHF.L.U32 R2, R11, 0x1f, RZ ;  /* 0x0000001f0b027819 */ /* 0x000fe200000006ff */
[----:B------:R-:W-:-:S03]  /*3780*/  UMOV UR6, 0x40 ;  /* 0x0000004000067882 */ /* 0x000fc60000000000 */
[----:B------:R-:W-:Y:S01]  /*3790*/  UVIRTCOUNT.DEALLOC.SMPOOL 0x80 ;  /* 0x000000800000784c */ /* 0x000fe20000000000 */
[----:B--2---:R-:W-:Y:S02]  /*37a0*/  ULEA UR4, UR4, UR6, 0x18 ;  /* 0x0000000604047291 */ /* 0x004fe4000f8ec0ff */
[----:B------:R-:W-:-:S07]  /*37b0*/  ULEA UR6, UR15, UR5, 0x3 ;  /* 0x000000050f067291 */ /* 0x000fce000f8e18ff */
[----:B------:R2:W-:Y:S02]  /*37c0*/  @P0 STS.U8 [UR4+0x1c], R0 ;  /* 0x00001c00ff000988 */ /* 0x0005e40008000004 */
[----:B------:R-:W4:Y:S02]  /*37d0*/  SYNCS.PHASECHK.TRANS64.TRYWAIT P0, [UR6], R2 ;  /* 0x00000002ff0075a7 */ /* 0x000f240008001106 */
[----:B--2-4-:R-:W-:Y:S05]  /*37e0*/  @!P0 BRA `(.L_x_59) ;  /* 0x0000003c001c8947 */ /* 0x014fea0003800000 */
.L_x_132:
[----:B-1----:R-:W-:-:S04]  /*37f0*/  UIADD3 UR7, UPT, UPT, UR15, 0x1, URZ ;  /* 0x000000010f077890 */ /* 0x002fc8000fffe0ff */
[----:B------:R-:W-:-:S04]  /*3800*/  UISETP.NE.AND UP0, UPT, UR7, 0x4, UPT ;  /* 0x000000040700788c */ /* 0x000fc8000bf05270 */
[----:B------:R-:W-:Y:S02]  /*3810*/  USEL UR8, URZ, 0x1, UP0 ;  /* 0x00000001ff087887 */ /* 0x000fe40008000000 */
[----:B------:R-:W-:-:S04]  /*3820*/  USEL UR7, UR7, URZ, UP0 ;  /* 0x000000ff07077287 */ /* 0x000fc80008000000 */
[----:B------:R-:W-:Y:S01]  /*3830*/  ULEA UR6, UR7, UR5, 0x3 ;  /* 0x0000000507067291 */ /* 0x000fe2000f8e18ff */
[----:B--2---:R-:W-:-:S04]  /*3840*/  LOP3.LUT R2, R11, UR8, RZ, 0x3c, !PT ;  /* 0x000000080b027c12 */ /* 0x004fc8000f8e3cff */
[----:B------:R-:W-:-:S04]  /*3850*/  SHF.L.U32 R3, R2, 0x1f, RZ ;  /* 0x0000001f02037819 */ /* 0x000fc800000006ff */
[----:B------:R-:W1:Y:S02]  /*3860*/  SYNCS.PHASECHK.TRANS64.TRYWAIT P0, [UR6], R3 ;  /* 0x00000003ff0075a7 */ /* 0x000e640008001106 */
[----:B-1----:R-:W-:Y:S05]  /*3870*/  @!P0 BRA `(.L_x_60) ;  /* 0x0000003c00108947 */ /* 0x002fea0003800000 */
.L_x_134:
        /* <DEDUP_REMOVED lines=9> */
.L_x_136:
[----:B------:R-:W-:-:S04]  /*3910*/  UIADD3 UR7, UPT, UPT, UR7, 0x1, URZ ;  /* 0x0000000107077890 */ /* 0x000fc8000fffe0ff */
[----:B------:R-:W-:-:S04]  /*3920*/  UISETP.NE.AND UP0, UPT, UR7, 0x4, UPT ;  /* 0x000000040700788c */ /* 0x000fc8000bf05270 */
[----:B------:R-:W-:Y:S02]  /*3930*/  USEL UR6, URZ, 0x1, UP0 ;  /* 0x00000001ff067887 */ /* 0x000fe40008000000 */
[----:B------:R-:W-:-:S04]  /*3940*/  USEL UR7, UR7, URZ, UP0 ;  /* 0x000000ff07077287 */ /* 0x000fc80008000000 */
[----:B------:R-:W-:Y:S01]  /*3950*/  ULEA UR7, UR7, UR5, 0x3 ;  /* 0x0000000507077291 */ /* 0x000fe2000f8e18ff */
[----:B------:R-:W-:-:S04]  /*3960*/  LOP3.LUT R2, R2, UR6, RZ, 0x3c, !PT ;  /* 0x0000000602027c12 */ /* 0x000fc8000f8e3cff */
[----:B------:R-:W-:-:S04]  /*3970*/  SHF.L.U32 R2, R2, 0x1f, RZ ;  /* 0x0000001f02027819 */ /* 0x000fc800000006ff */
[----:B------:R-:W2:Y:S02]  /*3980*/  SYNCS.PHASECHK.TRANS64.TRYWAIT P0, [UR7], R2 ;  /* 0x00000002ff0075a7 */ /* 0x000ea40008001107 */
[----:B--2---:R-:W-:Y:S05]  /*3990*/  @!P0 BRA `(.L_x_62) ;  /* 0x0000003800f88947 */ /* 0x004fea0003800000 */
.L_x_138:
[----:B------:R-:W-:Y:S01]  /*39a0*/  NOP ;  /* 0x0000000000007918 */ /* 0x000fe20000000000 */
[----:B-1----:R-:W1:Y:S01]  /*39b0*/  LDS R0, [UR4+0x14] ;  /* 0x00001404ff007984 */ /* 0x002e620008000800 */
[----:B------:R-:W-:Y:S01]  /*39c0*/  ULOP3.LUT UR6, UR16, 0xffff, URZ, 0xc0, !UPT ;  /* 0x0000ffff10067892 */ /* 0x000fe2000f8ec0ff */
[----:B------:R-:W-:Y:S01]  /*39d0*/  UMOV UR8, 0xffff ;  /* 0x0000ffff00087882 */ /* 0x000fe20000000000 */
[----:B------:R-:W-:Y:S02]  /*39e0*/  UMOV UR5, 0x1 ;  /* 0x0000000100057882 */ /* 0x000fe40000000000 */
[----:B------:R-:W-:-:S04]  /*39f0*/  USHF.R.U32.HI UR6, URZ, 0x5, UR6 ;  /* 0x00000005ff067899 */ /* 0x000fc80008011606 */
[----:B------:R-:W-:Y:S02]  /*3a00*/  USHF.L.U32 UR8, UR8, UR6, URZ ;  /* 0x0000000608087299 */ /* 0x000fe400080006ff */
[----:B------:R-:W-:-:S04]  /*3a10*/  USHF.L.U32 UR5, UR5, UR6, URZ ;  /* 0x0000000605057299 */ /* 0x000fc800080006ff */
[----:B-1----:R-:W-:-:S04]  /*3a20*/  LOP3.LUT R0, R0, UR8, RZ, 0xc0, !PT ;  /* 0x0000000800007c12 */ /* 0x002fc8000f8ec0ff */
[----:B------:R-:W-:-:S13]  /*3a30*/  ISETP.NE.AND P0, PT, R0, UR8, PT ;  /* 0x0000000800007c0c */ /* 0x000fda000bf05270 */
[----:B------:R-:W-:Y:S05]  /*3a40*/  @P0 BRA `(.L_x_63) ;  /* 0x0000000000580947 */ /* 0x000fea0003800000 */
[----:B------:R-:W1:Y:S02]  /*3a50*/  LDS R0, [UR4+0x18] ;  /* 0x00001804ff007984 */ /* 0x000e640008000800 */
[----:B-1----:R-:W-:-:S04]  /*3a60*/  LOP3.LUT R0, R0, UR5, RZ, 0xc0, !PT ;  /* 0x0000000500007c12 */ /* 0x002fc8000f8ec0ff */
[----:B------:R-:W-:-:S13]  /*3a70*/  ISETP.NE.AND P0, PT, R0, UR5, PT ;  /* 0x0000000500007c0c */ /* 0x000fda000bf05270 */
[----:B------:R-:W-:Y:S05]  /*3a80*/  @P0 BRA `(.L_x_64) ;  /* 0x00000000003c0947 */ /* 0x000fea0003800000 */
[----:B------:R-:W1:Y:S01]  /*3a90*/  S2R R2, SR_LANEID ;  /* 0x0000000000027919 */ /* 0x000e620000000000 */
[----:B------:R-:W-:Y:S01]  /*3aa0*/  ULOP3.LUT UR8, URZ, UR8, URZ, 0x33, !UPT ;  /* 0x00000008ff087292 */ /* 0x000fe2000f8e33ff */
[----:B------:R-:W-:Y:S02]  /*3ab0*/  VOTEU.ANY UR7, UPT, PT ;  /* 0x0000000000077886 */ /* 0x000fe400038e0100 */
[----:B------:R-:W-:-:S03]  /*3ac0*/  UFLO.U32 UR7, UR7 ;  /* 0x00000007000772bd */ /* 0x000fc600080e0000 */
[----:B------:R-:W-:-:S04]  /*3ad0*/  IMAD.U32 R0, RZ, RZ, UR8 ;  /* 0x00000008ff007e24 */ /* 0x000fc8000f8e00ff */
[----:B------:R2:W4:Y:S02]  /*3ae0*/  REDUX UR6, R0 ;  /* 0x00000000000673c4 */ /* 0x0005240000000000 */
[----:B------:R1:W-:Y:S02]  /*3af0*/  UTCATOMSWS.AND URZ, UR8 ;  /* 0x0000000800ff79e3 */ /* 0x0003e40008000000 */
[----:B-1----:R-:W-:Y:S02]  /*3b00*/  ISETP.EQ.U32.AND P0, PT, R2, UR7, PT ;  /* 0x0000000702007c0c */ /* 0x002fe4000bf02070 */
[----:B--2---:R-:W-:Y:S02]  /*3b10*/  LOP3.LUT R0, RZ, UR5, RZ, 0x33, !PT ;  /* 0x00000005ff007c12 */ /* 0x004fe4000f8e33ff */
[----:B----4-:R-:W-:Y:S02]  /*3b20*/  MOV R2, UR6 ;  /* 0x0000000600027c02 */ /* 0x010fe40008000f00 */
[----:B------:R-:W1:Y:S07]  /*3b30*/  REDUX UR5, R0 ;  /* 0x00000000000573c4 */ /* 0x000e6e0000000000 */
[----:B------:R2:W-:Y:S01]  /*3b40*/  @P0 ATOMS.AND RZ, [UR4+0x14], R2 ;  /* 0x00001402ffff098c */ /* 0x0005e2000a800004 */
[----:B-1----:R-:W-:-:S05]  /*3b50*/  IMAD.U32 R0, RZ, RZ, UR5 ;  /* 0x00000005ff007e24 */ /* 0x002fca000f8e00ff */
[----:B------:R2:W-:Y:S01]  /*3b60*/  @P0 ATOMS.AND RZ, [UR4+0x18], R0 ;  /* 0x00001800ffff098c */ /* 0x0005e2000a800004 */
[----:B------:R-:W-:Y:S05]  /*3b70*/  BRA `(.L_x_65) ;  /* 0x0000000000147947 */ /* 0x000fea0003800000 */
.L_x_64:
[----:B------:R-:W-:Y:S02]  /*3b80*/  MOV R2, 0x3ba0 ;  /* 0x00003ba000027802 */ /* 0x000fe40000000f00 */
[----:B---3-5:R-:W-:Y:S05]  /*3b90*/  CALL.REL.NOINC `($__internal_0_$__cuda_sm10x_tcgen05_guardrail_trap_col_being_dealloced_not_returned_by_alloc) ;  /* 0x0000003c006c7944 */ /* 0x028fea0003c00000 */
[----:B------:R-:W-:Y:S05]  /*3ba0*/  BRA `(.L_x_65) ;  /* 0x0000000000087947 */ /* 0x000fea0003800000 */
.L_x_63:
[----:B------:R-:W-:Y:S02]  /*3bb0*/  MOV R2, 0x3bd0 ;  /* 0x00003bd000027802 */ /* 0x000fe40000000f00 */
[----:B---3-5:R-:W-:Y:S05]  /*3bc0*/  CALL.REL.NOINC `($__internal_2_$__cuda_sm10x_tcgen05_guardrail_trap_unallocated_columns_being_dealloced) ;  /* 0x0000003c00787944 */ /* 0x028fea0003c00000 */
.L_x_65:
[----:B------:R-:W-:Y:S01]  /*3bd0*/  NOP ;  /* 0x0000000000007918 */ /* 0x000fe20000000000 */
[----:B------:R-:W-:Y:S05]  /*3be0*/  EXIT ;  /* 0x000000000000794d */ /* 0x000fea0003800000 */
.L_x_47:
[----:B------:R-:W-:-:S09]  /*3bf0*/  UISETP.NE.OR UP2, UPT, UR8, 0x3, !UP2 ;  /* 0x000000030800788c */ /* 0x000fd2000d745670 */
[----:B------:R-:W-:Y:S05]  /*3c00*/  BRA.U UP2, `(.L_x_66) ;  /* 0x0000000d02ac7547 */ /* 0x000fea000b800000 */
[----:B------:R-:W1:Y:S01]  /*3c10*/  LDC R0, c[0x0][0xb30] ;  /* 0x0002cc00ff007b82 */ /* 0x000e620000000800 */
[----:B------:R-:W2:Y:S01]  /*3c20*/  LDCU.64 UR8, c[0x0][0x888] ;  /* 0x00011100ff0877ac */ /* 0x000ea20008000a00 */
[----:B------:R-:W-:Y:S01]  /*3c30*/  IMAD.MOV.U32 R32, RZ, RZ, 0x1 ;  /* 0x00000001ff207424 */ /* 0x000fe200078e00ff */
[----:B------:R-:W-:Y:S01]  /*3c40*/  CS2R R28, SRZ ;  /* 0x00000000001c7805 */ /* 0x000fe2000001ff00 */
[----:B------:R-:W-:Y:S01]  /*3c50*/  IMAD.MOV.U32 R25, RZ, RZ, 0x1000 ;  /* 0x00001000ff197424 */ /* 0x000fe200078e00ff */
[----:B------:R-:W4:Y:S03]  /*3c60*/  LDCU.64 UR4, c[0x0][0x890] ;  /* 0x00011200ff0477ac */ /* 0x000f260008000a00 */
[----:B------:R-:W3:Y:S01]  /*3c70*/  LDC R24, c[0x0][0x370] ;  /* 0x0000dc00ff187b82 */ /* 0x000ee20000000800 */
[----:B------:R-:W-:Y:S01]  /*3c80*/  UMOV UR7, 0x400 ;  /* 0x0000040000077882 */ /* 0x000fe20000000000 */
[----:B------:R-:W-:-:S02]  /*3c90*/  UPLOP3.LUT UP1, UPT, UPT, UPT, UPT, 0x40, 0x4 ;  /* 0x000000000004789c */ /* 0x000fc40003f2e870 */
[----:B------:R-:W-:Y:S01]  /*3ca0*/  ULEA UR7, UR37, UR7, 0x18 ;  /* 0x0000000725077291 */ /* 0x000fe2000f8ec0ff */
[----:B------:R-:W-:-:S03]  /*3cb0*/  UMOV UR13, URZ ;  /* 0x000000ff000d7c82 */ /* 0x000fc60008000000 */
[----:B------:R-:W3:Y:S01]  /*3cc0*/  LDC R3, c[0x0][0xb0c] ;  /* 0x0002c300ff037b82 */ /* 0x000ee20000000800 */
[----:B--2---:R-:W-:Y:S02]  /*3cd0*/  UISETP.NE.U32.AND UP3, UPT, UR8, URZ, UPT ;  /* 0x000000ff0800728c */ /* 0x004fe4000bf65070 */
[----:B----4-:R-:W-:-:S05]  /*3ce0*/  UISETP.NE.U32.AND UP4, UPT, UR4, URZ, UPT ;  /* 0x000000ff0400728c */ /* 0x010fca000bf85070 */
[----:B------:R-:W2:Y:S01]  /*3cf0*/  LDC R22, c[0x0][0xb20] ;  /* 0x0002c800ff167b82 */ /* 0x000ea20000000800 */
[----:B-1----:R-:W-:Y:S01]  /*3d00*/  ISETP.NE.AND P1, PT, R0, 0x1, PT ;  /* 0x000000010000780c */ /* 0x002fe20003f25270 */
[----:B------:R-:W-:Y:S02]  /*3d10*/  UISETP.NE.AND.EX UP3, UPT, UR9, URZ, UPT, UP3 ;  /* 0x000000ff0900728c */ /* 0x000fe4000bf65330 */
[----:B------:R-:W-:-:S04]  /*3d20*/  UISETP.NE.AND.EX UP4, UPT, UR5, URZ, UPT, UP4 ;  /* 0x000000ff0500728c */ /* 0x000fc8000bf85340 */
[----:B------:R-:W1:Y:S08]  /*3d30*/  LDC.64 R30, c[0x0][0x348] ;  /* 0x0000d200ff1e7b82 */ /* 0x000e700000000a00 */
[----:B------:R-:W4:Y:S08]  /*3d40*/  LDC.64 R14, c[0x0][0xb10] ;  /* 0x0002c400ff0e7b82 */ /* 0x000f300000000a00 */
[----:B------:R-:W1:Y:S08]  /*3d50*/  LDC.64 R6, c[0x0][0xb18] ;  /* 0x0002c600ff067b82 */ /* 0x000e700000000a00 */
[----:B------:R-:W1:Y:S08]  /*3d60*/  LDC.64 R4, c[0x0][0xb28] ;  /* 0x0002ca00ff047b82 */ /* 0x000e700000000a00 */
[----:B--23--:R-:W1:Y:S02]  /*3d70*/  LDC R23, c[0x0][0x374] ;  /* 0x0000dd00ff177b82 */ /* 0x00ce640000000800 */
.L_x_75:
[C---:B------:R-:W-:Y:S02]  /*3d80*/  LEA R0, R29.reuse, UR7, 0x3 ;  /* 0x000000071d007c11 */ /* 0x040fe4000f8e18ff */
[----:B------:R-:W-:Y:S02]  /*3d90*/  SHF.L.U32 R2, R28, 0x1f, RZ ;  /* 0x0000001f1c027819 */ /* 0x000fe400000006ff */
[----:B------:R-:W-:Y:S02]  /*3da0*/  LEA R16, R29, UR7, 0x4 ;  /* 0x000000071d107c11 */ /* 0x000fe4000f8e20ff */
[----:B--2---:R-:W2:Y:S02]  /*3db0*/  SYNCS.PHASECHK.TRANS64.TRYWAIT P0, [R0+URZ+0x70], R2 ;  /* 0x00007002000075a7 */ /* 0x004ea400080011ff */
[----:B--2---:R-:W-:Y:S05]  /*3dc0*/  @!P0 BRA `(.L_x_67) ;  /* 0x0000003800048947 */ /* 0x004fea0003800000 */
.L_x_139:
[----:B------:R-:W-:Y:S01]  /*3dd0*/  ISETP.GE.AND P0, PT, R26, 0x1, PT ;  /* 0x000000011a00780c */ /* 0x000fe20003f06270 */
[----:B------:R-:W3:Y:S01]  /*3de0*/  LDS.128 R16, [R16+0x100] ;  /* 0x0001000010107984 */ /* 0x000ee20000000c00 */
[----:B--2---:R-:W-:Y:S01]  /*3df0*/  VIADD R0, R0, 0x80 ;  /* 0x0000008000007836 */ /* 0x004fe20000000000 */
[----:B------:R-:W-:Y:S01]  /*3e00*/  @!PT LDS RZ, [RZ] ;  /* 0x00000000fffff984 */ /* 0x000fe20000000800 */
[----:B------:R-:W-:Y:S01]  /*3e10*/  @!PT LDS RZ, [RZ] ;  /* 0x00000000fffff984 */ /* 0x000fe20000000800 */
[----:B------:R-:W-:Y:S01]  /*3e20*/  @!PT LDS RZ, [RZ] ;  /* 0x00000000fffff984 */ /* 0x000fe20000000800 */
[----:B------:R-:W-:Y:S01]  /*3e30*/  @!PT LDS RZ, [RZ] ;  /* 0x00000000fffff984 */ /* 0x000fe20000000800 */
[----:B------:R2:W-:Y:S06]  /*3e40*/  MEMBAR.ALL.CTA ;  /* 0x0000000000007992 */ /* 0x0005ec0000008000 */
[----:B--2---:R-:W2:Y:S01]  /*3e50*/  FENCE.VIEW.ASYNC.S ;  /* 0x00000000000073c6 */ /* 0x004ea20000000000 */
[----:B------:R-:W-:Y:S04]  /*3e60*/  PRMT R0, RZ, 0x654, R0 ;  /* 0x00000654ff007816 */ /* 0x000fe80000000000 */
[----:B--2---:R2:W-:Y:S01]  /*3e70*/  SYNCS.ARRIVE.TRANS64.RED.A1T0 RZ, [R0+URZ], RZ ;  /* 0x000000ff00ff79a7 */ /* 0x0045e200081004ff */
[----:B---3--:R-:W-:Y:S11]  /*3e80*/  LOP3.LUT P3, RZ, R18, 0x1, RZ, 0xc0, !PT ;  /* 0x0000000112ff7812 */ /* 0x008ff6000786c0ff */
[----:B------:R-:W-:Y:S02]  /*3e90*/  @!UPT UIADD3 URZ, UPT, UPT, URZ, URZ, URZ ;  /* 0x000000fffffff290 */ /* 0x000fe4000fffe0ff */
[----:B------:R-:W-:Y:S02]  /*3ea0*/  @P3 MOV R11, R16 ;  /* 0x00000010000b3202 */ /* 0x000fe40000000f00 */
[----:B------:R-:W-:Y:S01]  /*3eb0*/  @P3 LOP3.LUT R10, R17, 0xffff, RZ, 0xc0, !PT ;  /* 0x0000ffff110a3812 */ /* 0x000fe200078ec0ff */
[----:B--2---:R-:W-:Y:S06]  /*3ec0*/  @!P0 BRA `(.L_x_68) ;  /* 0x0000000000a48947 */ /* 0x004fec0003800000 */
[-C--:B-1----:R-:W-:Y:S01]  /*3ed0*/  IMAD.HI.U32 R0, R23, R7.reuse, RZ ;  /* 0x0000000717007227 */ /* 0x082fe200078e00ff */
[----:B------:R-:W-:Y:S02]  /*3ee0*/  ISETP.NE.AND P0, PT, R6, 0x1, PT ;  /* 0x000000010600780c */ /* 0x000fe40003f05270 */
[----:B------:R-:W-:Y:S01]  /*3ef0*/  ISETP.NE.AND P2, PT, R26, 0x1, PT ;  /* 0x000000011a00780c */ /* 0x000fe20003f45270 */
[----:B----4-:R-:W-:Y:S01]  /*3f00*/  IMAD.HI.U32 R9, R24, R14, RZ ;  /* 0x0000000e18097227 */ /* 0x010fe200078e00ff */
[----:B------:R-:W-:Y:S02]  /*3f10*/  SHF.R.U32.HI R0, RZ, R22, R0 ;  /* 0x00000016ff007219 */ /* 0x000fe40000011600 */
[----:B------:R-:W-:Y:S01]  /*3f20*/  ISETP.NE.AND P4, PT, R3, 0x1, PT ;  /* 0x000000010300780c */ /* 0x000fe20003f85270 */
[----:B------:R-:W-:Y:S01]  /*3f30*/  IMAD.HI.U32 R13, R10, R7, RZ ;  /* 0x000000070a0d7227 */ /* 0x000fe200078e00ff */
[----:B------:R-:W-:Y:S02]  /*3f40*/  SHF.R.U32.HI R9, RZ, R15, R9 ;  /* 0x0000000fff097219 */ /* 0x000fe40000011609 */
[----:B------:R-:W-:Y:S01]  /*3f50*/  SEL R0, R23, R0, !P0 ;  /* 0x0000000017007207 */ /* 0x000fe20004000000 */
[----:B------:R-:W-:Y:S01]  /*3f60*/  IMAD.HI.U32 R12, R11, R14, RZ ;  /* 0x0000000e0b0c7227 */ /* 0x000fe200078e00ff */
[----:B------:R-:W-:Y:S03]  /*3f70*/  SEL R9, R24, R9, !P4 ;  /* 0x0000000918097207 */ /* 0x000fe60006000000 */
[-C--:B------:R-:W-:Y:S01]  /*3f80*/  IMAD.HI.U32 R8, R0, R4.reuse, RZ ;  /* 0x0000000400087227 */ /* 0x080fe200078e00ff */
[----:B------:R-:W-:Y:S03]  /*3f90*/  SHF.R.U32.HI R12, RZ, R15, R12 ;  /* 0x0000000fff0c7219 */ /* 0x000fe6000001160c */
[----:B------:R-:W-:Y:S01]  /*3fa0*/  IMAD.HI.U32 R2, R9, R4, RZ ;  /* 0x0000000409027227 */ /* 0x000fe200078e00ff */
[-C--:B------:R-:W-:Y:S02]  /*3fb0*/  @P2 SHF.R.U32.HI R0, RZ, R5.reuse, R8 ;  /* 0x00000005ff002219 */ /* 0x080fe40000011608 */
[----:B------:R-:W-:Y:S02]  /*3fc0*/  SHF.R.U32.HI R8, RZ, R22, R13 ;  /* 0x00000016ff087219 */ /* 0x000fe4000001160d */
[----:B------:R-:W-:Y:S01]  /*3fd0*/  @P2 SHF.R.U32.HI R9, RZ, R5, R2 ;  /* 0x00000005ff092219 */ /* 0x000fe20000011602 */
[----:B------:R-:W-:Y:S01]  /*3fe0*/  IMAD R0, R26, R0, RZ ;  /* 0x000000001a007224 */ /* 0x000fe200078e02ff */
[----:B------:R-:W-:Y:S02]  /*3ff0*/  SEL R8, R10, R8, !P0 ;  /* 0x000000080a087207 */ /* 0x000fe40004000000 */
[----:B------:R-:W-:Y:S01]  /*4000*/  SEL R2, R11, R12, !P4 ;  /* 0x0000000c0b027207 */ /* 0x000fe20006000000 */
[----:B------:R-:W-:Y:S01]  /*4010*/  IMAD R12, R26, R9, RZ ;  /* 0x000000091a0c7224 */ /* 0x000fe200078e02ff */
[C---:B------:R-:W-:Y:S01]  /*4020*/  ISETP.GE.AND P0, PT, R8.reuse, R0, PT ;  /* 0x000000000800720c */ /* 0x040fe20003f06270 */
[----:B------:R-:W-:Y:S03]  /*4030*/  IMAD.HI.U32 R0, R8, R4, RZ ;  /* 0x0000000408007227 */ /* 0x000fe600078e00ff */
[----:B------:R-:W-:Y:S02]  /*4040*/  ISETP.GE.OR P0, PT, R2, R12, P0 ;  /* 0x0000000c0200720c */ /* 0x000fe40000706670 */
[-C--:B------:R-:W-:Y:S04]  /*4050*/  SHF.R.U32.HI R0, RZ, R5.reuse, R0 ;  /* 0x00000005ff007219 */ /* 0x080fe80000011600 */
[----:B------:R-:W-:Y:S05]  /*4060*/  SEL R13, R8, R0, !P2 ;  /* 0x00000000080d7207 */ /* 0x000fea0005000000 */
[----:B------:R-:W-:Y:S02]  /*4070*/  IMAD.MOV R12, RZ, RZ, -R13 ;  /* 0x000000ffff0c7224 */ /* 0x000fe400078e0a0d */
[----:B------:R-:W-:Y:S04]  /*4080*/  @!P0 IMAD.HI.U32 R0, R2, R4, RZ ;  /* 0x0000000402008227 */ /* 0x000fe800078e00ff */
[----:B------:R-:W-:Y:S01]  /*4090*/  IMAD R12, R26, R12, R8 ;  /* 0x0000000c1a0c7224 */ /* 0x000fe200078e0208 */
[----:B------:R-:W-:Y:S04]  /*40a0*/  @!P0 SHF.R.U32.HI R0, RZ, R5, R0 ;  /* 0x00000005ff008219 */ /* 0x000fe80000011600 */
[----:B------:R-:W-:Y:S04]  /*40b0*/  @!P0 SEL R0, R2, R0, !P2 ;  /* 0x0000000002008207 */ /* 0x000fe80005000000 */
[----:B------:R-:W-:Y:S01]  /*40c0*/  @!P0 IADD3 R13, PT, PT, R13, -R0, RZ ;  /* 0x800000000d0d8210 */ /* 0x000fe20007ffe0ff */
[----:B------:R-:W-:Y:S01]  /*40d0*/  @!P0 IMAD R0, R9, R12, R0 ;  /* 0x0000000c09008224 */ /* 0x000fe200078e0200 */
[----:B------:R-:W-:Y:S01]  /*40e0*/  IADD3 R9, PT, PT, -R8, RZ, RZ ;  /* 0x000000ff08097210 */ /* 0x000fe20007ffe1ff */
[--C-:B------:R-:W-:Y:S02]  /*40f0*/  IMAD.MOV R12, RZ, RZ, -R2.reuse ;  /* 0x000000ffff0c7224 */ /* 0x100fe400078e0a02 */
[----:B------:R-:W-:Y:S02]  /*4100*/  @!P0 IMAD R8, R13, R26, R2 ;  /* 0x0000001a0d088224 */ /* 0x000fe400078e0202 */
[----:B------:R-:W-:Y:S02]  /*4110*/  @!P0 IMAD.MOV.U32 R2, RZ, RZ, R0 ;  /* 0x000000ffff028224 */ /* 0x000fe400078e0000 */
[----:B------:R-:W-:Y:S02]  /*4120*/  IMAD R11, R3, R12, R11 ;  /* 0x0000000c030b7224 */ /* 0x000fe400078e020b */
[----:B------:R-:W-:Y:S02]  /*4130*/  IMAD R10, R6, R9, R10 ;  /* 0x00000009060a7224 */ /* 0x000fe400078e020a */
[----:B------:R-:W-:Y:S02]  /*4140*/  IMAD R11, R2, R3, R11 ;  /* 0x00000003020b7224 */ /* 0x000fe400078e020b */
[----:B------:R-:W-:Y:S02]  /*4150*/  IMAD R10, R8, R6, R10 ;  /* 0x00000006080a7224 */ /* 0x000fe400078e020a */
.L_x_68:
[----:B------:R-:W-:Y:S05]  /*4160*/  BRA.U UP1, `(.L_x_69) ;  /* 0x0000000101107547 */ /* 0x000fea000b800000 */
[----:B------:R-:W-:Y:S04]  /*4170*/  MOV R2, UR6 ;  /* 0x0000000600027c02 */ /* 0x000fe80008000f00 */
[----:B------:R-:W-:Y:S04]  /*4180*/  SHF.L.U32 R2, R2, 0x1f, RZ ;  /* 0x0000001f02027819 */ /* 0x000fe800000006ff */
[----:B------:R-:W2:Y:S02]  /*4190*/  SYNCS.PHASECHK.TRANS64.TRYWAIT P0, [UR7+0x68], R2 ;  /* 0x00006802ff0075a7 */ /* 0x000ea40008001107 */
[----:B--2---:R-:W-:Y:S05]  /*41a0*/  @!P0 BRA `(.L_x_70) ;  /* 0x0000003400208947 */ /* 0x004fea0003800000 */
.L_x_69:
[----:B------:R-:W-:Y:S02]  /*41b0*/  R2UR UR11, R21 ;  /* 0x00000000150b72ca */ /* 0x000fe400000e0000 */
[----:B------:R-:W-:Y:S02]  /*41c0*/  R2UR UR10, R20 ;  /* 0x00000000140a72ca */ /* 0x000fe400000e0000 */
[----:B------:R-:W-:Y:S04]  /*41d0*/  ISETP.NE.U32.AND P2, PT, RZ, UR4, PT ;  /* 0x00000004ff007c0c */ /* 0x000fe8000bf45070 */
[----:B------:R-:W-:Y:S05]  /*41e0*/  ISETP.NE.AND.EX P2, PT, RZ, UR5, PT, P2 ;  /* 0x00000005ff007c0c */ /* 0x000fea000bf45320 */
[----:B------:R-:W-:Y:S02]  /*41f0*/  USHF.L.U32 UR11, UR11, 0x6, URZ ;  /* 0x000000060b0b7899 */ /* 0x000fe400080006ff */
[----:B------:R-:W-:Y:S01]  /*4200*/  USHF.L.U32 UR10, UR10, 0x6, URZ ;  /* 0x000000060a0a7899 */ /* 0x000fe200080006ff */
[----:B------:R-:W-:Y:S11]  /*4210*/  BRA.U !UP4, `(.L_x_71) ;  /* 0x000000010c347547 */ /* 0x000ff6000b800000 */
[----:B------:R-:W-:Y:S01]  /*4220*/  UPLOP3.LUT UP0, UPT, UPT, UPT, UP3, 0x80, 0x8 ;  /* 0x000000000008789c */ /* 0x000fe20003f0f030 */
[----:B--2---:R-:W-:Y:S02]  /*4230*/  HFMA2 R0, -RZ, RZ, 0, 5.9604644775390625e-08 ;  /* 0x00000001ff007431 */ /* 0x004fe400000001ff */
[----:B------:R-:W-:Y:S03]  /*4240*/  IMAD.MOV.U32 R60, RZ, RZ, 0x1 ;  /* 0x00000001ff3c7424 */ /* 0x000fe600078e00ff */
[----:B------:R-:W-:Y:S05]  /*4250*/  PLOP3.LUT P0, PT, PT, PT, UP0, 0x80, 0x8 ;  /* 0x000000000008781c */ /* 0x000fea0003f0f008 */
[----:B------:R-:W2:Y:S01]  /*4260*/  @UP0 LDCU.64 UR14, c[0x0][0x888] ;  /* 0x00011100ff0e07ac */ /* 0x000ea20008000a00 */
[----:B------:R-:W-:Y:S07]  /*4270*/  @UP0 UIMAD UR8, UR36, UR4, URZ ;  /* 0x00000004240802a4 */ /* 0x000fee000f8e02ff */
[----:B------:R-:W-:Y:S01]  /*4280*/  @!P0 PRMT R60, R0, 0x7610, R60 ;  /* 0x00007610003c8816 */ /* 0x000fe2000000003c */
[----:B--2---:R-:W-:Y:S03]  /*4290*/  @UP0 UIMAD.WIDE UR14, UR8, 0x4, UR14 ;  /* 0x00000004080e08a5 */ /* 0x004fe6000f8e020e */
[----:B------:R-:W2:Y:S03]  /*42a0*/  @!UP0 LDCU UR8, c[0x0][0x880] ;  /* 0x00011000ff0887ac */ /* 0x000ea60008000800 */
[----:B------:R-:W-:Y:S01]  /*42b0*/  IMAD.U32 R8, RZ, RZ, UR14 ;  /* 0x0000000eff087e24 */ /* 0x000fe2000f8e00ff */
[----:B------:R-:W-:Y:S05]  /*42c0*/  MOV R9, UR15 ;  /* 0x0000000f00097c02 */ /* 0x000fea0008000f00 */
[----:B-----5:R3:W5:Y:S02]  /*42d0*/  @P0 LDG.E R35, desc[UR46][R8.64] ;  /* 0x0000002e08230981 */ /* 0x020764000c1e1900 */
[----:B--23--:R-:W-:Y:S07]  /*42e0*/  @!P0 IMAD.U32 R35, RZ, RZ, UR8 ;  /* 0x00000008ff238e24 */ /* 0x00cfee000f8e00ff */
.L_x_71:
[----:B-----5:R-:W-:Y:S01]  /*42f0*/  @!P2 FSETP.EQ.AND P0, PT, R35, RZ, PT ;  /* 0x000000ff2300a20b */ /* 0x020fe20003f02000 */
[----:B------:R-:W-:Y:S01]  /*4300*/  @!UPT UIADD3 URZ, UPT, UPT, URZ, URZ, URZ ;  /* 0x000000fffffff290 */ /* 0x000fe2000fffe0ff */
[----:B------:R-:W-:Y:S11]  /*4310*/  @!P2 BRA `(.L_x_72) ;  /* 0x000000000014a947 */ /* 0x000ff60003800000 */
[----:B------:R-:W-:Y:S02]  /*4320*/  LOP3.LUT P2, RZ, R60, 0xff, RZ, 0xc0, !PT ;  /* 0x000000ff3cff7812 */ /* 0x000fe4000784c0ff */
[----:B------:R-:W-:Y:S04]  /*4330*/  PLOP3.LUT P0, PT, PT, PT, UP0, 0x80, 0x8 ;  /* 0x000000000008781c */ /* 0x000fe80003f0f008 */
[----:B------:R-:W-:Y:S07]  /*4340*/  PLOP3.LUT P0, PT, P0, PT, PT, 0x8, 0x80 ;  /* 0x000000000080781c */ /* 0x000fee000070e170 */
[----:B------:R-:W-:Y:S11]  /*4350*/  @P2 FSETP.EQ.AND P0, PT, R35, RZ, PT ;  /* 0x000000ff2300220b */ /* 0x000ff60003f02000 */
[----:B------:R-:W-:Y:S02]  /*4360*/  @!UPT UIADD3 URZ, UPT, UPT, URZ, URZ, URZ ;  /* 0x000000fffffff290 */ /* 0x000fe4000fffe0ff */
.L_x_72:
[----:B------:R-:W-:Y:S01]  /*4370*/  ULEA UR15, UR13, UR7, 0x3 ;  /* 0x000000070d0f7291 */ /* 0x000fe2000f8e18ff */
[----:B------:R-:W-:Y:S02]  /*4380*/  SHF.L.U32 R9, R32, 0x1f, RZ ;  /* 0x0000001f20097819 */ /* 0x000fe400000006ff */
[----:B------:R-:W-:Y:S04]  /*4390*/  ELECT P4, URZ, PT ;  /* 0x0000000000ff782f */ /* 0x000fe80003880000 */
[----:B------:R-:W-:Y:S02]  /*43a0*/  PLOP3.LUT P4, PT, P0, P4, PT, 0xf2, 0x2f ;  /* 0x00000000002f781c */ /* 0x000fe40000789e72 */
[----:B------:R-:W3:Y:S11]  /*43b0*/  SYNCS.PHASECHK.TRANS64.TRYWAIT P2, [UR15+0x48], R9 ;  /* 0x00004809ff0075a7 */ /* 0x000ef6000804110f */
[----:B-1----:R-:W-:Y:S05]  /*43c0*/  @!P4 IADD3 R8, P0, PT, R30, 0x580, RZ ;  /* 0x000005801e08c810 */ /* 0x002fea0007f1e0ff */
[----:B--2---:R-:W-:Y:S01]  /*43d0*/  @!P4 IMAD.X R2, RZ, RZ, R31, P0 ;  /* 0x000000ffff02c224 */ /* 0x004fe200000e061f */
[----:B---3--:R-:W-:Y:S07]  /*43e0*/  @!P2 BRA `(.L_x_73) ;  /* 0x0000003000a8a947 */ /* 0x008fee0003800000 */
.L_x_142:
[----:B------:R-:W2:Y:S01]  /*43f0*/  LDC.64 R12, c[0x0][0xb18] ;  /* 0x0002c600ff0c7b82 */ /* 0x000ea20000000a00 */
[----:B------:R-:W-:Y:S01]  /*4400*/  @!P4 R2UR UR8, R2 ;  /* 0x000000000208c2ca */ /* 0x000fe200000e0000 */
[----:B------:R-:W-:Y:S01]  /*4410*/  VOTEU.ALL UP2, P4 ;  /* 0x0000000000ff7886 */ /* 0x000fe20002040000 */
[----:B------:R-:W-:Y:S01]  /*4420*/  @!P4 R2UR UR9, R8 ;  /* 0x000000000809c2ca */ /* 0x000fe200000e0000 */
[----:B------:R-:W-:Y:S01]  /*4430*/  VOTEU.ALL UP1, P4 ;  /* 0x0000000000ff7886 */ /* 0x000fe20002020000 */
[----:B-1----:R-:W-:Y:S03]  /*4440*/  @!P4 IMAD.MOV.U32 R0, RZ, RZ, 0x1000 ;  /* 0x00001000ff00c424 */ /* 0x002fe600078e00ff */
[----:B------:R-:W1:Y:S01]  /*4450*/  @!P1 LDC R2, c[0x0][0xb0c] ;  /* 0x0002c300ff029b82 */ /* 0x000e620000000800 */
[----:B------:R-:W-:Y:S01]  /*4460*/  UMOV UR20, 0x0 ;  /* 0x0000000000147882 */ /* 0x000fe20000000000 */
[----:B------:R-:W-:Y:S01]  /*4470*/  UMOV UR21, 0x10000000 ;  /* 0x1000000000157882 */ /* 0x000fe20000000000 */
[----:B------:R-:W-:Y:S01]  /*4480*/  UMOV UR12, UR36 ;  /* 0x00000024000c7c82 */ /* 0x000fe20008000000 */
[----:B------:R-:W-:Y:S01]  /*4490*/  UIADD3 UR14, UPT, UPT, UR13, 0x1, URZ ;  /* 0x000000010d0e7890 */ /* 0x000fe2000fffe0ff */
[----:B------:R-:W-:Y:S01]  /*44a0*/  @P3 SHF.R.U32.HI R27, RZ, 0x10, R17 ;  /* 0x00000010ff1b3819 */ /* 0x000fe20000011611 */
[----:B------:R-:W-:Y:S02]  /*44b0*/  VIADD R29, R29, 0x1 ;  /* 0x000000011d1d7836 */ /* 0x000fe40000000000 */
[----:B------:R-:W-:Y:S01]  /*44c0*/  IMAD.U32 R9, RZ, RZ, UR8 ;  /* 0x00000008ff097e24 */ /* 0x000fe2000f8e00ff */
[----:B------:R-:W-:Y:S01]  /*44d0*/  @!UP2 ULEA UR8, UR13, UR7, 0xc ;  /* 0x000000070d08a291 */ /* 0x000fe2000f8e60ff */
[----:B------:R-:W-:Y:S01]  /*44e0*/  IMAD.U32 R8, RZ, RZ, UR9 ;  /* 0x00000009ff087e24 */ /* 0x000fe2000f8e00ff */
[----:B------:R-:W-:Y:S02]  /*44f0*/  UIADD3 UR9, UPT, UPT, UR15, 0x30, URZ ;  /* 0x000000300f097890 */ /* 0x000fe4000fffe0ff */
[----:B------:R-:W-:Y:S01]  /*4500*/  @!P4 R2UR UR19, R9 ;  /* 0x000000000913c2ca */ /* 0x000fe200000e0000 */
[----:B------:R-:W-:Y:S01]  /*4510*/  @!UP2 UIADD3 UR8, UPT, UPT, UR8, 0x200, URZ ;  /* 0x000002000808a890 */ /* 0x000fe2000fffe0ff */
[----:B------:R-:W-:Y:S01]  /*4520*/  @!P4 R2UR UR18, R8 ;  /* 0x000000000812c2ca */ /* 0x000fe200000e0000 */
[----:B------:R-:W-:Y:S01]  /*4530*/  UISETP.NE.AND UP5, UPT, UR14, 0x3, UPT ;  /* 0x000000030e00788c */ /* 0x000fe2000bfa5270 */
[----:B------:R-:W3:Y:S01]  /*4540*/  LDC.64 R8, c[0x0][0xb10] ;  /* 0x0002c400ff087b82 */ /* 0x000ee20000000a00 */
[----:B------:R-:W-:Y:S02]  /*4550*/  UPRMT UR16, UR37, 0x654, UR9 ;  /* 0x0000065425107896 */ /* 0x000fe40008000009 */
[----:B------:R-:W-:Y:S02]  /*4560*/  USEL UR17, URZ, 0x1, UP5 ;  /* 0x00000001ff117887 */ /* 0x000fe4000a800000 */
[----:B------:R-:W-:Y:S04]  /*4570*/  USEL UR14, UR14, URZ, UP5 ;  /* 0x000000ff0e0e7287 */ /* 0x000fe8000a800000 */
[----:B------:R-:W-:Y:S01]  /*4580*/  ULEA UR13, UR14, UR7, 0x3 ;  /* 0x000000070e0d7291 */ /* 0x000fe2000f8e18ff */
[----:B------:R-:W-:Y:S01]  /*4590*/  LOP3.LUT R32, R32, UR17, RZ, 0x3c, !PT ;  /* 0x0000001120207c12 */ /* 0x000fe2000f8e3cff */
[----:B------:R1:W-:Y:S01]  /*45a0*/  @!UP1 UTMALDG.3D [UR8], [UR18], desc[UR20] ;  /* 0x00001408120095b4 */ /* 0x0003e20008011000 */
[----:B------:R5:W-:Y:S02]  /*45b0*/  @!P4 SYNCS.ARRIVE.TRANS64.RED.A0TR RZ, [UR15+0x30], R0 ;  /* 0x00003000ffffc9a7 */ /* 0x000be4000830040f */
[----:B------:R-:W-:Y:S01]  /*45c0*/  SHF.L.U32 R20, R32, 0x1f, RZ ;  /* 0x0000001f20147819 */ /* 0x000fe200000006ff */
[C---:B---3--:R-:W-:Y:S01]  /*45d0*/  @!P1 IMAD.HI.U32 R8, R11.reuse, R8, RZ ;  /* 0x000000080b089227 */ /* 0x048fe200078e00ff */
[----:B--2---:R-:W-:Y:S02]  /*45e0*/  @!P1 ISETP.NE.AND P0, PT, R12, 0x1, PT ;  /* 0x000000010c00980c */ /* 0x004fe40003f05270 */
[----:B-1----:R-:W-:Y:S01]  /*45f0*/  @!P1 ISETP.NE.AND P2, PT, R2, 0x1, PT ;  /* 0x000000010200980c */ /* 0x002fe20003f45270 */
[----:B------:R-:W-:Y:S01]  /*4600*/  SYNCS.ARRIVE.TRANS64.RED.A1T0 RZ, [UR16], RZ ;  /* 0x000000ffffff79a7 */ /* 0x000fe20008100410 */
[C---:B------:R-:W-:Y:S01]  /*4610*/  @!P1 IMAD.HI.U32 R13, R10.reuse, R13, RZ ;  /* 0x0000000d0a0d9227 */ /* 0x040fe200078e00ff */
[----:B------:R-:W-:Y:S04]  /*4620*/  @!P1 SHF.R.U32.HI R8, RZ, R9, R8 ;  /* 0x00000009ff089219 */ /* 0x000fe80000011608 */
[----:B------:R-:W-:Y:S01]  /*4630*/  @!P1 SEL R8, R11, R8, !P2 ;  /* 0x000000080b089207 */ /* 0x000fe20005000000 */
[----:B------:R-:W1:Y:S01]  /*4640*/  SYNCS.PHASECHK.TRANS64.TRYWAIT P5, [UR13+0x48], R20 ;  /* 0x00004814ff0075a7 */ /* 0x000e6200080a110d */
[----:B-----5:R-:W2:Y:S02]  /*4650*/  @!P1 LDC R0, c[0x0][0xb20] ;  /* 0x0002c800ff009b82 */ /* 0x020ea40000000800 */
[----:B--2---:R-:W-:Y:S04]  /*4660*/  @!P1 SHF.R.U32.HI R0, RZ, R0, R13 ;  /* 0x00000000ff009219 */ /* 0x004fe8000001160d */
[----:B------:R-:W-:Y:S05]  /*4670*/  @!P1 SEL R9, R10, R0, !P0 ;  /* 0x000000000a099207 */ /* 0x000fea0004000000 */
[----:B------:R-:W-:Y:S02]  /*4680*/  @!P1 IMAD.IADD R0, R9, 0x1, -R8 ;  /* 0x0000000109009824 */ /* 0x000fe400078e0a08 */
[----:B------:R-:W-:Y:S02]  /*4690*/  @!P1 IMAD.IADD R8, R8, 0x1, -R9 ;  /* 0x0000000108089824 */ /* 0x000fe400078e0a09 */
[----:B------:R-:W-:Y:S02]  /*46a0*/  @!P1 IMAD R11, R0, R2, R11 ;  /* 0x00000002000b9224 */ /* 0x000fe400078e020b */
[----:B------:R-:W-:Y:S01]  /*46b0*/  @!P1 IMAD R10, R8, R12, R10 ;  /* 0x0000000c080a9224 */ /* 0x000fe200078e020a */
[----:B-1----:R-:W-:Y:S06]  /*46c0*/  @!P5 BRA `(.L_x_74) ;  /* 0x000000300008d947 */ /* 0x002fec0003800000 */
.L_x_144:
[----:B------:R-:W-:Y:S01]  /*46d0*/  @!P4 IADD3 R2, P0, PT, R30, 0x580, RZ ;  /* 0x000005801e02c810 */ /* 0x000fe20007f1e0ff */
[----:B------:R-:W-:Y:S01]  /*46e0*/  UMOV UR18, 0x0 ;  /* 0x0000000000127882 */ /* 0x000fe20000000000 */
[----:B------:R-:W-:Y:S01]  /*46f0*/  UMOV UR19, 0x10000000 ;  /* 0x1000000000137882 */ /* 0x000fe20000000000 */
[----:B------:R-:W-:Y:S01]  /*4700*/  VOTEU.ALL UP1, P4 ;  /* 0x0000000000ff7886 */ /* 0x000fe20002020000 */
[----:B------:R-:W-:Y:S01]  /*4710*/  @!P4 R2UR UR9, R2 ;  /* 0x000000000209c2ca */ /* 0x000fe200000e0000 */
[----:B-1----:R-:W-:Y:S01]  /*4720*/  @!P4 IMAD.X R0, RZ, RZ, R31, P0 ;  /* 0x000000ffff00c224 */ /* 0x002fe200000e061f */
[----:B------:R-:W-:Y:S01]  /*4730*/  UMOV UR12, UR36 ;  /* 0x00000024000c7c82 */ /* 0x000fe20008000000 */
[----:B------:R-:W-:Y:S01]  /*4740*/  @P3 R2UR UR36, R27 ;  /* 0x000000001b2432ca */ /* 0x000fe200000e0000 */
[----:B------:R-:W-:Y:S01]  /*4750*/  @!UP1 ULEA UR15, UR14, UR7, 0xc ;  /* 0x000000070e0f9291 */ /* 0x000fe2000f8e60ff */
[----:B------:R-:W-:Y:S01]  /*4760*/  ISETP.NE.AND P0, PT, R29, 0x2, PT ;  /* 0x000000021d00780c */ /* 0x000fe20003f05270 */
[----:B------:R-:W-:Y:S01]  /*4770*/  @!UP1 UIADD3 UR10, UPT, UPT, UR10, 0x20, URZ ;  /* 0x000000200a0a9890 */ /* 0x000fe2000fffe0ff */
[----:B------:R-:W-:Y:S01]  /*4780*/  @!P4 R2UR UR8, R0 ;  /* 0x000000000008c2ca */ /* 0x000fe200000e0000 */
[----:B------:R-:W-:Y:S01]  /*4790*/  IMAD.IADD R20, R10, 0x1, R58 ;  /* 0x000000010a147824 */ /* 0x000fe200078e023a */
[----:B------:R-:W-:Y:S01]  /*47a0*/  SEL R0, RZ, 0x1, P0 ;  /* 0x00000001ff007807 */ /* 0x000fe20000000000 */
[----:B------:R-:W-:Y:S01]  /*47b0*/  IMAD.IADD R21, R11, 0x1, R59 ;  /* 0x000000010b157824 */ /* 0x000fe200078e023b */
[----:B------:R-:W-:Y:S02]  /*47c0*/  SEL R29, R29, RZ, P0 ;  /* 0x000000ff1d1d7207 */ /* 0x000fe40000000000 */
[----:B------:R-:W-:Y:S01]  /*47d0*/  IMAD.U32 R8, RZ, RZ, UR9 ;  /* 0x00000009ff087e24 */ /* 0x000fe2000f8e00ff */
[----:B------:R-:W-:Y:S01]  /*47e0*/  UIADD3 UR9, UPT, UPT, UR13, 0x30, URZ ;  /* 0x000000300d097890 */ /* 0x000fe2000fffe0ff */
[----:B------:R-:W-:Y:S03]  /*47f0*/  LOP3.LUT R28, R28, R0, RZ, 0x3c, !PT ;  /* 0x000000001c1c7212 */ /* 0x000fe600078e3cff */
[----:B------:R-:W-:Y:S02]  /*4800*/  @!P4 R2UR UR16, R8 ;  /* 0x000000000810c2ca */ /* 0x000fe400000e0000 */
[----:B------:R-:W-:Y:S01]  /*4810*/  IMAD.U32 R9, RZ, RZ, UR8 ;  /* 0x00000008ff097e24 */ /* 0x000fe2000f8e00ff */
[----:B------:R-:W-:Y:S01]  /*4820*/  @!UP1 UIADD3 UR8, UPT, UPT, UR15, 0x200, URZ ;  /* 0x000002000f089890 */ /* 0x000fe2000fffe0ff */
[----:B------:R-:W-:Y:S01]  /*4830*/  VOTEU.ALL UP1, P4 ;  /* 0x0000000000ff7886 */ /* 0x000fe20002020000 */
[----:B------:R-:W-:Y:S02]  /*4840*/  UPRMT UR15, UR37, 0x654, UR9 ;  /* 0x00000654250f7896 */ /* 0x000fe40008000009 */
[----:B------:R-:W-:Y:S11]  /*4850*/  @!P4 R2UR UR17, R9 ;  /* 0x000000000911c2ca */ /* 0x000ff600000e0000 */
[----:B------:R-:W-:Y:S02]  /*4860*/  @!UPT UIADD3 URZ, UPT, UPT, URZ, URZ, URZ ;  /* 0x000000fffffff290 */ /* 0x000fe4000fffe0ff */
[----:B------:R2:W-:Y:S01]  /*4870*/  @!UP1 UTMALDG.3D [UR8], [UR16], desc[UR18] ;  /* 0x00001208100095b4 */ /* 0x0005e20008011000 */
[----:B------:R2:W-:Y:S01]  /*4880*/  @!P4 SYNCS.ARRIVE.TRANS64.RED.A0TR RZ, [UR13+0x30], R25 ;  /* 0x00003019ffffc9a7 */ /* 0x0005e2000830040d */
[----:B------:R-:W-:Y:S04]  /*4890*/  UIADD3 UR13, UPT, UPT, UR14, 0x1, URZ ;  /* 0x000000010e0d7890 */ /* 0x000fe8000fffe0ff */
[----:B------:R-:W-:Y:S04]  /*48a0*/  UISETP.NE.AND UP1, UPT, UR13, 0x3, UPT ;  /* 0x000000030d00788c */ /* 0x000fe8000bf25270 */
[----:B------:R-:W-:Y:S02]  /*48b0*/  USEL UR14, URZ, 0x1, UP1 ;  /* 0x00000001ff0e7887 */ /* 0x000fe40008800000 */
[----:B------:R-:W-:Y:S02]  /*48c0*/  USEL UR13, UR13, URZ, UP1 ;  /* 0x000000ff0d0d7287 */ /* 0x000fe40008800000 */
[----:B------:R-:W-:Y:S02]  /*48d0*/  UPLOP3.LUT UP1, UPT, UPT, UPT, UPT, 0x80, 0x8 ;  /* 0x000000000008789c */ /* 0x000fe40003f2f070 */
[----:B------:R-:W-:Y:S01]  /*48e0*/  LOP3.LUT R32, R32, UR14, RZ, 0x3c, !PT ;  /* 0x0000000e20207c12 */ /* 0x000fe2000f8e3cff */
[----:B------:R-:W-:Y:S01]  /*48f0*/  SYNCS.ARRIVE.TRANS64.RED.A1T0 RZ, [UR15], RZ ;  /* 0x000000ffffff79a7 */ /* 0x000fe2000810040f */
[----:B------:R-:W-:Y:S07]  /*4900*/  @P3 BRA `(.L_x_75) ;  /* 0xfffffff4001c3947 */ /* 0x000fee000383ffff */
[----:B------:R-:W-:Y:S01]  /*4910*/  UIADD3 UR7, UPT, UPT, UR7, 0x48, URZ ;  /* 0x0000004807077890 */ /* 0x000fe2000fffe0ff */
[----:B------:R-:W-:-:S03]  /*4920*/  SHF.L.U32 R2, R32, 0x1f, RZ ;  /* 0x0000001f20027819 */ /* 0x000fc600000006ff */
[----:B------:R-:W-:-:S09]  /*4930*/  ULEA UR4, UR13, UR7, 0x3 ;  /* 0x000000070d047291 */ /* 0x000fd2000f8e18ff */
[----:B------:R-:W1:Y:S02]  /*4940*/  SYNCS.PHASECHK.TRANS64.TRYWAIT P0, [UR4], R2 ;  /* 0x00000002ff0075a7 */ /* 0x000e640008001104 */
[----:B-1----:R-:W-:Y:S05]  /*4950*/  @!P0 BRA `(.L_x_76) ;  /* 0x0000002c007c8947 */ /* 0x002fea0003800000 */
.L_x_146:
        /* <DEDUP_REMOVED lines=9> */
.L_x_148:
[----:B------:R-:W-:-:S04]  /*49f0*/  UIADD3 UR5, UPT, UPT, UR5, 0x1, URZ ;  /* 0x0000000105057890 */ /* 0x000fc8000fffe0ff */
[----:B------:R-:W-:-:S04]  /*4a00*/  UISETP.NE.AND UP0, UPT, UR5, 0x3, UPT ;  /* 0x000000030500788c */ /* 0x000fc8000bf05270 */
[----:B------:R-:W-:Y:S02]  /*4a10*/  USEL UR4, URZ, 0x1, UP0 ;  /* 0x00000001ff047887 */ /* 0x000fe40008000000 */
[----:B------:R-:W-:-:S04]  /*4a20*/  USEL UR5, UR5, URZ, UP0 ;  /* 0x000000ff05057287 */ /* 0x000fc80008000000 */
[----:B------:R-:W-:Y:S01]  /*4a30*/  ULEA UR5, UR5, UR7, 0x3 ;  /* 0x0000000705057291 */ /* 0x000fe2000f8e18ff */
[----:B-1----:R-:W-:-:S04]  /*4a40*/  LOP3.LUT R2, R32, UR4, RZ, 0x3c, !PT ;  /* 0x0000000420027c12 */ /* 0x002fc8000f8e3cff */
[----:B------:R-:W-:Y:S01]  /*4a50*/  SHF.L.U32 R2, R2, 0x1f, RZ ;  /* 0x0000001f02027819 */ /* 0x000fe200000006ff */
[----:B------:R-:W-:-:S07]  /*4a60*/  IMAD.U32 R0, RZ, RZ, UR5 ;  /* 0x00000005ff007e24 */ /* 0x000fce000f8e00ff */
.L_x_78:
[----:B-1----:R1:W3:Y:S02]  /*4a70*/  SYNCS.PHASECHK.TRANS64.TRYWAIT P0, [R0+URZ], R2 ;  /* 0x00000002000075a7 */ /* 0x0022e400080011ff */
[----:B---3--:R-:W-:Y:S05]  /*4a80*/  @!P0 NANOSLEEP.SYNCS 0x989680 ;  /* 0x009896800000895d */ /* 0x008fea0003900000 */
[----:B------:R-:W3:Y:S02]  /*4a90*/  @!P0 SYNCS.PHASECHK.TRANS64 P0, [R0+URZ], R2 ;  /* 0x00000002000085a7 */ /* 0x000ee400080010ff */
[----:B--23--:R-:W-:Y:S05]  /*4aa0*/  @P0 EXIT ;  /* 0x000000000000094d */ /* 0x00cfea0003800000 */
[----:B------:R-:W-:Y:S05]  /*4ab0*/  BRA `(.L_x_78) ;  /* 0xfffffffc00ec7947 */ /* 0x000fea000383ffff */
.L_x_66:
[----:B------:R-:W-:-:S06]  /*4ac0*/  UISETP.GE.AND UP1, UPT, UR8, 0x4, UPT ;  /* 0x000000040800788c */ /* 0x000fcc000bf26270 */
[----:B------:R-:W-:-:S13]  /*4ad0*/  PLOP3.LUT P0, PT, PT, PT, UP1, 0x80, 0x8 ;  /* 0x000000000008781c */ /* 0x000fda0003f0f018 */
[----:B------:R-:W-:Y:S05]  /*4ae0*/  @!P0 EXIT ;  /* 0x000000000000894d */ /* 0x000fea0003800000 */
[----:B------:R-:W-:Y:S01]  /*4af0*/  BAR.SYNC.DEFER_BLOCKING 0x6, 0xa0 ;  /* 0x0182800000007b1d */ /* 0x000fe20000010000 */
[C---:B------:R-:W-:Y:S01]  /*4b00*/  IMAD.SHL.U32 R3, R70.reuse, 0x20, RZ ;  /* 0x0000002046037824 */ /* 0x040fe200078e00ff */
[C---:B------:R-:W-:Y:S01]  /*4b10*/  LOP3.LUT P0, RZ, R70.reuse, 0x4, RZ, 0xc0, !PT ;  /* 0x0000000446ff7812 */ /* 0x040fe2000780c0ff */
[C---:B------:R-:W-:Y:S02]  /*4b20*/  IMAD.SHL.U32 R64, R70.reuse, 0x10, RZ ;  /* 0x0000001046407824 */ /* 0x040fe400078e00ff */
[C---:B------:R-:W-:Y:S01]  /*4b30*/  IMAD.SHL.U32 R2, R70.reuse, 0x4, RZ ;  /* 0x0000000446027824 */ /* 0x040fe200078e00ff */
[----:B------:R-:W-:Y:S02]  /*4b40*/  UMOV UR48, 0x400 ;  /* 0x0000040000307882 */ /* 0x000fe40000000000 */
[----:B------:R-:W1:Y:S01]  /*4b50*/  LDC R63, c[0x0][0x370] ;  /* 0x0000dc00ff3f7b82 */ /* 0x000e620000000800 */
[----:B------:R-:W-:Y:S01]  /*4b60*/  ULEA UR48, UR37, UR48, 0x18 ;  /* 0x0000003025307291 */ /* 0x000fe2000f8ec0ff */
[----:B------:R-:W-:Y:S01]  /*4b70*/  LOP3.LUT R4, R3, 0xc0, RZ, 0xc0, !PT ;  /* 0x000000c003047812 */ /* 0x000fe200078ec0ff */
[----:B------:R-:W-:Y:S01]  /*4b80*/  IMAD.U32 R32, R70, 0x10000, RZ ;  /* 0x0001000046207824 */ /* 0x000fe200078e00ff */
[----:B------:R-:W-:Y:S01]  /*4b90*/  LOP3.LUT R64, R64, 0x600, RZ, 0xc0, !PT ;  /* 0x0000060040407812 */ /* 0x000fe200078ec0ff */
[----:B------:R-:W-:Y:S01]  /*4ba0*/  IMAD.MOV.U32 R69, RZ, RZ, 0x10 ;  /* 0x00000010ff457424 */ /* 0x000fe200078e00ff */
[----:B------:R-:W-:Y:S01]  /*4bb0*/  LOP3.LUT R2, R4, 0x18, R2, 0xf8, !PT ;  /* 0x0000001804027812 */ /* 0x000fe200078ef802 */
[----:B------:R-:W-:Y:S01]  /*4bc0*/  IMAD.MOV.U32 R31, RZ, RZ, RZ ;  /* 0x000000ffff1f7224 */ /* 0x000fe200078e00ff */
[----:B------:R-:W2:Y:S01]  /*4bd0*/  LDC R28, c[0x0][0xb0c] ;  /* 0x0002c300ff1c7b82 */ /* 0x000ea20000000800 */
[----:B------:R-:W-:Y:S01]  /*4be0*/  SHF.R.U32.HI R4, RZ, 0x1, R70 ;  /* 0x00000001ff047819 */ /* 0x000fe20000011646 */
[----:B------:R-:W-:Y:S01]  /*4bf0*/  IMAD.MOV.U32 R68, RZ, RZ, RZ ;  /* 0x000000ffff447224 */ /* 0x000fe200078e00ff */
[--C-:B------:R-:W-:Y:S01]  /*4c00*/  LOP3.LUT R64, R64, 0x20, R3.reuse, 0xf8, !PT ;  /* 0x0000002040407812 */ /* 0x100fe200078ef803 */
[----:B------:R-:W-:Y:S01]  /*4c10*/  IMAD.MOV.U32 R73, RZ, RZ, RZ ;  /* 0x000000ffff497224 */ /* 0x000fe200078e00ff */
[----:B------:R-:W-:Y:S01]  /*4c20*/  LOP3.LUT R32, R32, 0x600000, RZ, 0xc0, !PT ;  /* 0x0060000020207812 */ /* 0x000fe200078ec0ff */
[----:B------:R-:W-:Y:S01]  /*4c30*/  IMAD.MOV.U32 R67, RZ, RZ, RZ ;  /* 0x000000ffff437224 */ /* 0x000fe200078e00ff */
[----:B------:R-:W-:Y:S01]  /*4c40*/  LOP3.LUT R2, R2, 0x8, R4, 0x78, !PT ;  /* 0x0000000802027812 */ /* 0x000fe200078e7804 */
[----:B------:R-:W4:Y:S01]  /*4c50*/  LDC R61, c[0x0][0xb20] ;  /* 0x0002c800ff3d7b82 */ /* 0x000f220000000800 */
[----:B------:R-:W3:Y:S01]  /*4c60*/  LDS R0, [UR48+0x120] ;  /* 0x00012030ff007984 */ /* 0x000ee20008000800 */
[----:B------:R-:W-:Y:S01]  /*4c70*/  LOP3.LUT R64, R64, 0x100, R3, 0xf8, !PT ;  /* 0x0000010040407812 */ /* 0x000fe200078ef803 */
[----:B------:R-:W1:Y:S01]  /*4c80*/  LDCU.64 UR54, c[0x0][0x348] ;  /* 0x00006900ff3677ac */ /* 0x000e620008000a00 */
[----:B------:R-:W-:-:S02]  /*4c90*/  LOP3.LUT R70, R70, 0x60, RZ, 0xc0, !PT ;  /* 0x0000006046467812 */ /* 0x000fc400078ec0ff */
[----:B------:R-:W-:Y:S01]  /*4ca0*/  LOP3.LUT R64, R64, R2, RZ, 0xfc, !PT ;  /* 0x0000000240407212 */ /* 0x000fe200078efcff */
[----:B------:R-:W1:Y:S01]  /*4cb0*/  LDCU.64 UR38, c[0x0][0x888] ;  /* 0x00011100ff2677ac */ /* 0x000e620008000a00 */
[----:B------:R-:W1:Y:S01]  /*4cc0*/  LDC R27, c[0x0][0xb30] ;  /* 0x0002cc00ff1b7b82 */ /* 0x000e620000000800 */
[----:B------:R-:W-:Y:S01]  /*4cd0*/  SEL R69, R69, 0xfffffff0, !P0 ;  /* 0xfffffff045457807 */ /* 0x000fe20004000000 */
[----:B------:R-:W1:Y:S01]  /*4ce0*/  LDCU.64 UR44, c[0x0][0x890] ;  /* 0x00011200ff2c77ac */ /* 0x000e620008000a00 */
[----:B------:R-:W-:-:S05]  /*4cf0*/  UMOV UR51, 0x1 ;  /* 0x0000000100337882 */ /* 0x000fca0000000000 */
[----:B------:R-:W1:Y:S01]  /*4d00*/  LDC.64 R56, c[0x0][0xb10] ;  /* 0x0002c400ff387b82 */ /* 0x000e620000000a00 */
[----:B------:R-:W-:Y:S01]  /*4d10*/  UMOV UR56, URZ ;  /* 0x000000ff00387c82 */ /* 0x000fe20008000000 */
[----:B------:R-:W-:Y:S01]  /*4d20*/  UIADD3 UR52, UPT, UPT, UR48, 0x200, URZ ;  /* 0x0000020030347890 */ /* 0x000fe2000fffe0ff */
[----:B------:R-:W-:Y:S01]  /*4d30*/  UMOV UR50, URZ ;  /* 0x000000ff00327c82 */ /* 0x000fe20008000000 */
[----:B------:R-:W-:-:S04]  /*4d40*/  UMOV UR49, URZ ;  /* 0x000000ff00317c82 */ /* 0x000fc80008000000 */
[----:B------:R-:W1:Y:S08]  /*4d50*/  LDC.64 R24, c[0x0][0xb18] ;  /* 0x0002c600ff187b82 */ /* 0x000e700000000a00 */
[----:B------:R-:W1:Y:S08]  /*4d60*/  LDC.64 R22, c[0x0][0xb28] ;  /* 0x0002ca00ff167b82 */ /* 0x000e700000000a00 */
[----:B------:R-:W1:Y:S01]  /*4d70*/  LDC.64 R54, c[0x0][0x8b0] ;  /* 0x00022c00ff367b82 */ /* 0x000e620000000a00 */
[----:B---3--:R-:W-:-:S07]  /*4d80*/  IMAD.IADD R32, R0, 0x1, R32 ;  /* 0x0000000100207824 */ /* 0x008fce00078e0220 */
[----:B------:R-:W3:Y:S08]  /*4d90*/  LDC.64 R52, c[0x0][0x8a8] ;  /* 0x00022a00ff347b82 */ /* 0x000ef00000000a00 */
[----:B--2-4-:R-:W1:Y:S02]  /*4da0*/  LDC R62, c[0x0][0x374] ;  /* 0x0000dd00ff3e7b82 */ /* 0x014e640000000800 */
.L_x_109:
[----:B------:R-:W-:Y:S02]  /*4db0*/  LEA R0, R73, UR48, 0x3 ;  /* 0x0000003049007c11 */ /* 0x000fe4000f8e18ff */
[----:B------:R-:W-:Y:S02]  /*4dc0*/  SHF.L.U32 R2, R67, 0x1f, RZ ;  /* 0x0000001f43027819 */ /* 0x000fe400000006ff */
[----:B-1----:R-:W-:Y:S02]  /*4dd0*/  LEA R16, R73, UR48, 0x4 ;  /* 0x0000003049107c11 */ /* 0x002fe4000f8e20ff */
[----:B------:R-:W2:Y:S02]  /*4de0*/  SYNCS.PHASECHK.TRANS64.TRYWAIT P0, [R0+URZ+0x70], R2 ;  /* 0x00007002000075a7 */ /* 0x000ea400080011ff */
[----:B--2---:R-:W-:Y:S05]  /*4df0*/  @!P0 BRA `(.L_x_79) ;  /* 0x0000002800848947 */ /* 0x004fea0003800000 */
.L_x_149:
[----:B------:R-:W4:Y:S01]  /*4e00*/  LDC.64 R10, c[0x0][0xb10] ;  /* 0x0002c400ff0a7b82 */ /* 0x000f220000000a00 */
[----:B------:R-:W3:Y:S01]  /*4e10*/  LDS.128 R16, [R16+0x100] ;  /* 0x0001000010107984 */ /* 0x000ee20000000c00 */
[----:B-1----:R-:W-:Y:S01]  /*4e20*/  ISETP.NE.AND P1, PT, R27, 0x1, PT ;  /* 0x000000011b00780c */ /* 0x002fe20003f25270 */
[----:B--2---:R-:W-:Y:S01]  /*4e30*/  VIADD R0, R0, 0x80 ;  /* 0x0000008000007836 */ /* 0x004fe20000000000 */
[----:B------:R-:W-:Y:S04]  /*4e40*/  ISETP.GE.AND P0, PT, R26, 0x1, PT ;  /* 0x000000011a00780c */ /* 0x000fe80003f06270 */
[----:B------:R-:W1:Y:S01]  /*4e50*/  LDC.64 R8, c[0x0][0xb18] ;  /* 0x0002c600ff087b82 */ /* 0x000e620000000a00 */
[----:B------:R-:W-:Y:S01]  /*4e60*/  PRMT R0, RZ, 0x654, R0 ;  /* 0x00000654ff007816 */ /* 0x000fe20000000000 */
[----:B------:R-:W-:Y:S01]  /*4e70*/  @!PT LDS RZ, [RZ] ;  /* 0x00000000fffff984 */ /* 0x000fe20000000800 */
[----:B------:R-:W-:Y:S01]  /*4e80*/  @!PT LDS RZ, [RZ] ;  /* 0x00000000fffff984 */ /* 0x000fe20000000800 */
[----:B------:R-:W-:Y:S01]  /*4e90*/  @!PT LDS RZ, [RZ] ;  /* 0x00000000fffff984 */ /* 0x000fe20000000800 */
[----:B------:R-:W-:Y:S01]  /*4ea0*/  @!PT LDS RZ, [RZ] ;  /* 0x00000000fffff984 */ /* 0x000fe20000000800 */
[----:B------:R2:W-:Y:S06]  /*4eb0*/  MEMBAR.ALL.CTA ;  /* 0x0000000000007992 */ /* 0x0005ec0000008000 */
[----:B--2---:R-:W2:Y:S01]  /*4ec0*/  FENCE.VIEW.ASYNC.S ;  /* 0x00000000000073c6 */ /* 0x004ea20000000000 */
[----:B------:R-:W1:Y:S08]  /*4ed0*/  @!P1 LDC R12, c[0x0][0xb20] ;  /* 0x0002c800ff0c9b82 */ /* 0x000e700000000800 */
[----:B------:R-:W1:Y:S01]  /*4ee0*/  @!P1 LDC R7, c[0x0][0xb0c] ;  /* 0x0002c300ff079b82 */ /* 0x000e620000000800 */
[----:B--2---:R2:W-:Y:S01]  /*4ef0*/  SYNCS.ARRIVE.TRANS64.RED.A1T0 RZ, [R0+URZ], RZ ;  /* 0x000000ff00ff79a7 */ /* 0x0045e200081004ff */
[----:B---3--:R-:W-:Y:S04]  /*4f00*/  LOP3.LUT P4, RZ, R18, 0x1, RZ, 0xc0, !PT ;  /* 0x0000000112ff7812 */ /* 0x008fe8000788c0ff */
[----:B------:R-:W-:Y:S09]  /*4f10*/  P2R R71, PR, RZ, 0x10 ;  /* 0x00000010ff477803 */ /* 0x000ff20000000000 */
[----:B------:R-:W-:Y:S02]  /*4f20*/  @P4 MOV R30, R16 ;  /* 0x00000010001e4202 */ /* 0x000fe40000000f00 */
[----:B------:R-:W-:Y:S01]  /*4f30*/  @P4 LOP3.LUT R29, R17, 0xffff, RZ, 0xc0, !PT ;  /* 0x0000ffff111d4812 */ /* 0x000fe200078ec0ff */
[----:B--2-4-:R-:W-:Y:S06]  /*4f40*/  @!P0 BRA `(.L_x_80) ;  /* 0x0000000000a48947 */ /* 0x014fec0003800000 */
[----:B------:R-:W-:Y:S01]  /*4f50*/  IMAD.HI.U32 R0, R62, R25, RZ ;  /* 0x000000193e007227 */ /* 0x000fe200078e00ff */
[----:B------:R-:W-:Y:S02]  /*4f60*/  ISETP.NE.AND P0, PT, R24, 0x1, PT ;  /* 0x000000011800780c */ /* 0x000fe40003f05270 */
[----:B------:R-:W-:Y:S01]  /*4f70*/  ISETP.NE.AND P2, PT, R26, 0x1, PT ;  /* 0x000000011a00780c */ /* 0x000fe20003f45270 */
[----:B------:R-:W-:Y:S01]  /*4f80*/  IMAD.HI.U32 R4, R63, R56, RZ ;  /* 0x000000383f047227 */ /* 0x000fe200078e00ff */
[----:B------:R-:W-:Y:S02]  /*4f90*/  SHF.R.U32.HI R0, RZ, R61, R0 ;  /* 0x0000003dff007219 */ /* 0x000fe40000011600 */
[----:B------:R-:W-:Y:S01]  /*4fa0*/  ISETP.NE.AND P3, PT, R28, 0x1, PT ;  /* 0x000000011c00780c */ /* 0x000fe20003f65270 */
[----:B------:R-:W-:Y:S01]  /*4fb0*/  IMAD.HI.U32 R6, R29, R25, RZ ;  /* 0x000000191d067227 */ /* 0x000fe200078e00ff */
[-C--:B------:R-:W-:Y:S02]  /*4fc0*/  SHF.R.U32.HI R4, RZ, R57.reuse, R4 ;  /* 0x00000039ff047219 */ /* 0x080fe40000011604 */
[----:B------:R-:W-:Y:S01]  /*4fd0*/  SEL R0, R62, R0, !P0 ;  /* 0x000000003e007207 */ /* 0x000fe20004000000 */
[----:B------:R-:W-:Y:S01]  /*4fe0*/  IMAD.HI.U32 R5, R30, R56, RZ ;  /* 0x000000381e057227 */ /* 0x000fe200078e00ff */
[----:B------:R-:W-:Y:S03]  /*4ff0*/  SEL R4, R63, R4, !P3 ;  /* 0x000000043f047207 */ /* 0x000fe60005800000 */
[-C--:B------:R-:W-:Y:S01]  /*5000*/  IMAD.HI.U32 R3, R0, R22.reuse, RZ ;  /* 0x0000001600037227 */ /* 0x080fe200078e00ff */
[----:B------:R-:W-:Y:S03]  /*5010*/  SHF.R.U32.HI R5, RZ, R57, R5 ;  /* 0x00000039ff057219 */ /* 0x000fe60000011605 */
[----:B------:R-:W-:Y:S01]  /*5020*/  IMAD.HI.U32 R2, R4, R22, RZ ;  /* 0x0000001604027227 */ /* 0x000fe200078e00ff */
[----:B------:R-:W-:Y:S02]  /*5030*/  @P2 SHF.R.U32.HI R0, RZ, R23, R3 ;  /* 0x00000017ff002219 */ /* 0x000fe40000011603 */
[----:B------:R-:W-:Y:S02]  /*5040*/  SHF.R.U32.HI R3, RZ, R61, R6 ;  /* 0x0000003dff037219 */ /* 0x000fe40000011606 */
[----:B------:R-:W-:Y:S01]  /*5050*/  @P2 SHF.R.U32.HI R4, RZ, R23, R2 ;  /* 0x00000017ff042219 */ /* 0x000fe20000011602 */
[----:B------:R-:W-:Y:S01]  /*5060*/  IMAD R0, R26, R0, RZ ;  /* 0x000000001a007224 */ /* 0x000fe200078e02ff */
[----:B------:R-:W-:Y:S02]  /*5070*/  SEL R3, R29, R3, !P0 ;  /* 0x000000031d037207 */ /* 0x000fe40004000000 */
[----:B------:R-:W-:Y:S01]  /*5080*/  SEL R2, R30, R5, !P3 ;  /* 0x000000051e027207 */ /* 0x000fe20005800000 */
[----:B------:R-:W-:Y:S01]  /*5090*/  IMAD R5, R26, R4, RZ ;  /* 0x000000041a057224 */ /* 0x000fe200078e02ff */
[C---:B------:R-:W-:Y:S01]  /*50a0*/  ISETP.GE.AND P0, PT, R3.reuse, R0, PT ;  /* 0x000000000300720c */ /* 0x040fe20003f06270 */
[C---:B------:R-:W-:Y:S03]  /*50b0*/  IMAD.HI.U32 R0, R3.reuse, R22, RZ ;  /* 0x0000001603007227 */ /* 0x040fe600078e00ff */
[C---:B------:R-:W-:Y:S02]  /*50c0*/  ISETP.GE.OR P0, PT, R2.reuse, R5, P0 ;  /* 0x000000050200720c */ /* 0x040fe40000706670 */
[----:B------:R-:W-:Y:S04]  /*50d0*/  SHF.R.U32.HI R0, RZ, R23, R0 ;  /* 0x00000017ff007219 */ /* 0x000fe80000011600 */
[C---:B------:R-:W-:Y:S05]  /*50e0*/  SEL R6, R3.reuse, R0, !P2 ;  /* 0x0000000003067207 */ /* 0x040fea0005000000 */
        /* <DEDUP_REMOVED lines=14> */
[----:B------:R-:W-:Y:S07]  /*51d0*/  IMAD R29, R3, R24, R29 ;  /* 0x00000018031d7224 */ /* 0x000fee00078e021d */
.L_x_80:
[----:B-1----:R-:W-:Y:S01]  /*51e0*/  @!P1 ISETP.NE.AND P0, PT, R8, 0x1, PT ;  /* 0x000000010800980c */ /* 0x002fe20003f05270 */
[----:B------:R-:W-:Y:S01]  /*51f0*/  @!P1 IMAD.HI.U32 R0, R30, R10, RZ ;  /* 0x0000000a1e009227 */ /* 0x000fe200078e00ff */
[----:B------:R-:W-:Y:S01]  /*5200*/  @!P1 ISETP.NE.AND P2, PT, R7, 0x1, PT ;  /* 0x000000010700980c */ /* 0x000fe20003f45270 */
[----:B------:R-:W-:Y:S01]  /*5210*/  ULOP3.LUT UP0, URZ, UR52, 0x1b0, URZ, 0xc0, !UPT ;  /* 0x000001b034ff7892 */ /* 0x000fe2000f80c0ff */
[----:B------:R-:W-:Y:S01]  /*5220*/  R2UR UR42, R21 ;  /* 0x00000000152a72ca */ /* 0x000fe200000e0000 */
[----:B------:R-:W-:Y:S01]  /*5230*/  @!P1 IMAD.HI.U32 R2, R29, R9, RZ ;  /* 0x000000091d029227 */ /* 0x000fe200078e00ff */
[----:B------:R-:W-:Y:S02]  /*5240*/  @!P1 SHF.R.U32.HI R0, RZ, R11, R0 ;  /* 0x0000000bff009219 */ /* 0x000fe40000011600 */
[----:B------:R-:W-:Y:S01]  /*5250*/  R2UR UR41, R20 ;  /* 0x00000000142972ca */ /* 0x000fe200000e0000 */
[----:B------:R-:W-:Y:S01]  /*5260*/  VIADD R73, R73, 0x1 ;  /* 0x0000000149497836 */ /* 0x000fe20000000000 */
[----:B------:R-:W-:Y:S02]  /*5270*/  @!P1 SHF.R.U32.HI R2, RZ, R12, R2 ;  /* 0x0000000cff029219 */ /* 0x000fe40000011602 */
[----:B------:R-:W-:Y:S02]  /*5280*/  @!P1 SEL R3, R30, R0, !P2 ;  /* 0x000000001e039207 */ /* 0x000fe40005000000 */
[----:B------:R-:W-:Y:S02]  /*5290*/  @!P1 SEL R2, R29, R2, !P0 ;  /* 0x000000021d029207 */ /* 0x000fe40004000000 */
[----:B------:R-:W-:Y:S01]  /*52a0*/  @P4 SHF.R.U32.HI R66, RZ, 0x10, R17 ;  /* 0x00000010ff424819 */ /* 0x000fe20000011611 */
[----:B------:R-:W-:Y:S02]  /*52b0*/  USHF.L.U32 UR42, UR42, 0x6, URZ ;  /* 0x000000062a2a7899 */ /* 0x000fe400080006ff */
[----:B------:R-:W-:Y:S02]  /*52c0*/  @!P1 IMAD.IADD R0, R2, 0x1, -R3 ;  /* 0x0000000102009824 */ /* 0x000fe400078e0a03 */
[----:B------:R-:W-:Y:S01]  /*52d0*/  @!P1 IMAD.IADD R2, R3, 0x1, -R2 ;  /* 0x0000000103029824 */ /* 0x000fe200078e0a02 */
[----:B------:R-:W-:Y:S01]  /*52e0*/  USHF.L.U32 UR41, UR41, 0x6, URZ ;  /* 0x0000000629297899 */ /* 0x000fe200080006ff */
[----:B------:R-:W-:Y:S02]  /*52f0*/  @!P1 IMAD R30, R0, R7, R30 ;  /* 0x00000007001e9224 */ /* 0x000fe400078e021e */
[----:B------:R-:W-:Y:S01]  /*5300*/  @!P1 IMAD R29, R2, R8, R29 ;  /* 0x00000008021d9224 */ /* 0x000fe200078e021d */
[----:B------:R-:W-:Y:S08]  /*5310*/  BRA.U !UP0, `(.L_x_81) ;  /* 0x00000001087c7547 */ /* 0x000ff0000b800000 */
[----:B------:R-:W1:Y:S01]  /*5320*/  LDCU.64 UR8, c[0x4][0x80] ;  /* 0x01001000ff0877ac */ /* 0x000e620008000a00 */
[----:B------:R-:W-:Y:S01]  /*5330*/  MOV R2, 0x0 ;  /* 0x0000000000027802 */ /* 0x000fe20000000f00 */
[----:B------:R-:W-:Y:S02]  /*5340*/  HFMA2 R12, -RZ, RZ, 0, 5.9604644775390625e-08 ;  /* 0x00000001ff0c7431 */ /* 0x000fe400000001ff */
[----:B------:R-:W-:Y:S01]  /*5350*/  IMAD.MOV.U32 R8, RZ, RZ, 0x70 ;  /* 0x00000070ff087424 */ /* 0x000fe200078e00ff */
[----:B------:R2:W3:Y:S01]  /*5360*/  LDC.64 R14, c[0x4][R2] ;  /* 0x01000000020e7b82 */ /* 0x0004e20000000a00 */
[----:B------:R-:W4:Y:S01]  /*5370*/  LDCU.64 UR6, c[0x4][0x88] ;  /* 0x01001100ff0677ac */ /* 0x000f220008000a00 */
[----:B------:R-:W-:Y:S01]  /*5380*/  IMAD.MOV.U32 R13, RZ, RZ, RZ ;  /* 0x000000ffff0d7224 */ /* 0x000fe200078e00ff */
[----:B------:R-:W2:Y:S01]  /*5390*/  LDCU.64 UR4, c[0x4][0x8] ;  /* 0x01000100ff0477ac */ /* 0x000ea20008000a00 */
[----:B-1----:R-:W-:Y:S01]  /*53a0*/  MOV R5, UR9 ;  /* 0x0000000900057c02 */ /* 0x002fe20008000f00 */
[----:B------:R-:W-:Y:S01]  /*53b0*/  IMAD.U32 R4, RZ, RZ, UR8 ;  /* 0x00000008ff047e24 */ /* 0x000fe2000f8e00ff */
[----:B----4-:R-:W-:Y:S01]  /*53c0*/  MOV R7, UR7 ;  /* 0x0000000700077c02 */ /* 0x010fe20008000f00 */
[----:B------:R-:W-:Y:S01]  /*53d0*/  IMAD.U32 R6, RZ, RZ, UR6 ;  /* 0x00000006ff067e24 */ /* 0x000fe2000f8e00ff */
[----:B--2---:R-:W-:Y:S01]  /*53e0*/  MOV R11, UR5 ;  /* 0x00000005000b7c02 */ /* 0x004fe20008000f00 */
[----:B------:R-:W-:Y:S02]  /*53f0*/  IMAD.U32 R10, RZ, RZ, UR4 ;  /* 0x00000004ff0a7e24 */ /* 0x000fe4000f8e00ff */
[----:B------:R-:W-:Y:S07]  /*5400*/  LEPC R20, `(.L_x_82) ;  /* 0x000000001014794e */ /* 0x000fee0000000000 */
[----:B---3-5:R-:W-:Y:S05]  /*5410*/  CALL.ABS.NOINC R14 ;  /* 0x000000000e007343 */ /* 0x028fea0003c00000 */
.L_x_82:
[----:B------:R-:W1:Y:S01]  /*5420*/  LDCU.64 UR8, c[0x4][0x80] ;  /* 0x01001000ff0877ac */ /* 0x000e620008000a00 */
[----:B------:R-:W2:Y:S01]  /*5430*/  LDC.64 R2, c[0x4][R2] ;  /* 0x0100000002027b82 */ /* 0x000ea20000000a00 */
[----:B------:R-:W-:Y:S02]  /*5440*/  HFMA2 R12, -RZ, RZ, 0, 5.9604644775390625e-08 ;  /* 0x00000001ff0c7431 */ /* 0x000fe400000001ff */
[----:B------:R-:W-:Y:S02]  /*5450*/  IMAD.MOV.U32 R8, RZ, RZ, 0x70 ;  /* 0x00000070ff087424 */ /* 0x000fe400078e00ff */
[----:B------:R-:W-:Y:S01]  /*5460*/  IMAD.MOV.U32 R13, RZ, RZ, RZ ;  /* 0x000000ffff0d7224 */ /* 0x000fe200078e00ff */
[----:B------:R-:W3:Y:S01]  /*5470*/  LDCU.64 UR6, c[0x4][0x88] ;  /* 0x01001100ff0677ac */ /* 0x000ee20008000a00 */
[----:B------:R-:W4:Y:S01]  /*5480*/  LDCU.64 UR4, c[0x4][0x8] ;  /* 0x01000100ff0477ac */ /* 0x000f220008000a00 */
[----:B-1----:R-:W-:Y:S02]  /*5490*/  MOV R4, UR8 ;  /* 0x0000000800047c02 */ /* 0x002fe40008000f00 */
[----:B------:R-:W-:Y:S02]  /*54a0*/  MOV R5, UR9 ;  /* 0x0000000900057c02 */ /* 0x000fe40008000f00 */
[----:B---3--:R-:W-:Y:S01]  /*54b0*/  MOV R7, UR7 ;  /* 0x0000000700077c02 */ /* 0x008fe20008000f00 */
[----:B------:R-:W-:Y:S01]  /*54c0*/  IMAD.U32 R6, RZ, RZ, UR6 ;  /* 0x00000006ff067e24 */ /* 0x000fe2000f8e00ff */
[----:B----4-:R-:W-:Y:S01]  /*54d0*/  MOV R11, UR5 ;  /* 0x00000005000b7c02 */ /* 0x010fe20008000f00 */
[----:B------:R-:W-:Y:S02]  /*54e0*/  IMAD.U32 R10, RZ, RZ, UR4 ;  /* 0x00000004ff0a7e24 */ /* 0x000fe4000f8e00ff */
[----:B------:R-:W-:Y:S07]  /*54f0*/  LEPC R20, `(.L_x_81) ;  /* 0x000000001014794e */ /* 0x000fee0000000000 */
[----:B--2---:R-:W-:Y:S05]  /*5500*/  CALL.ABS.NOINC R2 ;  /* 0x0000000002007343 */ /* 0x004fea0003c00000 */
.L_x_81:
[----:B------:R-:W-:Y:S01]  /*5510*/  ISETP.NE.U32.AND P4, PT, R54, RZ, PT ;  /* 0x000000ff3600720c */ /* 0x000fe20003f85070 */
[----:B------:R-:W-:Y:S01]  /*5520*/  UISETP.NE.AND UP2, UPT, UR53, URZ, UPT ;  /* 0x000000ff3500728c */ /* 0x000fe2000bf45270 */
[----:B------:R-:W-:Y:S01]  /*5530*/  ISETP.NE.U32.AND P2, PT, RZ, UR38, PT ;  /* 0x00000026ff007c0c */ /* 0x000fe2000bf45070 */
[----:B------:R-:W-:Y:S01]  /*5540*/  UISETP.NE.U32.AND UP1, UPT, UR44, URZ, UPT ;  /* 0x000000ff2c00728c */ /* 0x000fe2000bf25070 */
[----:B------:R-:W-:Y:S01]  /*5550*/  ISETP.NE.AND.EX P4, PT, R55, RZ, PT, P4 ;  /* 0x000000ff3700720c */ /* 0x000fe20003f85340 */
[----:B------:R-:W-:Y:S01]  /*5560*/  UPLOP3.LUT UP0, UPT, UPT, UPT, UPT, 0x40, 0x4 ;  /* 0x000000000004789c */ /* 0x000fe20003f0e870 */
[----:B------:R-:W-:Y:S01]  /*5570*/  ISETP.NE.AND.EX P2, PT, RZ, UR39, PT, P2 ;  /* 0x00000027ff007c0c */ /* 0x000fe2000bf45320 */
[----:B------:R-:W-:Y:S01]  /*5580*/  UISETP.NE.AND.EX UP1, UPT, UR45, URZ, UPT, UP1 ;  /* 0x000000ff2d00728c */ /* 0x000fe2000bf25310 */
[----:B------:R-:W-:Y:S04]  /*5590*/  PLOP3.LUT P1, PT, PT, PT, UP2, 0x80, 0x8 ;  /* 0x000000000008781c */ /* 0x000fe80003f2f028 */
[----:B------:R-:W-:Y:S06]  /*55a0*/  @UP2 UPLOP3.LUT UP0, UPT, UPT, UPT, UP1, 0x80, 0x8 ;  /* 0x000000000008289c */ /* 0x000fec0003f0f010 */
[----:B------:R-:W-:Y:S01]  /*55b0*/  PLOP3.LUT P0, PT, PT, PT, UP0, 0x80, 0x8 ;  /* 0x000000000008781c */ /* 0x000fe20003f0f008 */
[----:B------:R-:W-:Y:S01]  /*55c0*/  @!UPT UIADD3 URZ, UPT, UPT, URZ, URZ, URZ ;  /* 0x000000fffffff290 */ /* 0x000fe2000fffe0ff */
[----:B------:R-:W-:Y:S11]  /*55d0*/  BRA.U !UP1, `(.L_x_83) ;  /* 0x0000000109387547 */ /* 0x000ff6000b800000 */
[----:B------:R-:W-:Y:S01]  /*55e0*/  UISETP.NE.U32.AND UP0, UPT, UR38, URZ, UPT ;  /* 0x000000ff2600728c */ /* 0x000fe2000bf05070 */
[----:B------:R-:W-:Y:S02]  /*55f0*/  HFMA2 R0, -RZ, RZ, 0, 5.9604644775390625e-08 ;  /* 0x00000001ff007431 */ /* 0x000fe400000001ff */
[----:B------:R-:W-:Y:S01]  /*5600*/  IMAD.MOV.U32 R60, RZ, RZ, 0x1 ;  /* 0x00000001ff3c7424 */ /* 0x000fe200078e00ff */
[----:B------:R-:W-:Y:S06]  /*5610*/  UISETP.NE.AND.EX UP0, UPT, UR39, URZ, UPT, UP0 ;  /* 0x000000ff2700728c */ /* 0x000fec000bf05300 */
[----:B------:R-:W-:Y:S05]  /*5620*/  PLOP3.LUT P3, PT, PT, PT, UP0, 0x80, 0x8 ;  /* 0x000000000008781c */ /* 0x000fea0003f6f008 */
[----:B------:R-:W1:Y:S01]  /*5630*/  @UP0 LDCU.64 UR6, c[0x0][0x888] ;  /* 0x00011100ff0607ac */ /* 0x000e620008000a00 */
[----:B------:R-:W-:Y:S07]  /*5640*/  @UP0 UIMAD UR4, UR36, UR44, URZ ;  /* 0x0000002c240402a4 */ /* 0x000fee000f8e02ff */
[----:B------:R-:W-:Y:S01]  /*5650*/  @!P3 PRMT R60, R0, 0x7610, R60 ;  /* 0x00007610003cb816 */ /* 0x000fe2000000003c */
[----:B-1----:R-:W-:Y:S03]  /*5660*/  @UP0 UIMAD.WIDE UR6, UR4, 0x4, UR6 ;  /* 0x00000004040608a5 */ /* 0x002fe6000f8e0206 */
[----:B------:R-:W1:Y:S03]  /*5670*/  @!UP0 LDCU UR4, c[0x0][0x880] ;  /* 0x00011000ff0487ac */ /* 0x000e660008000800 */
[----:B------:R-:W-:Y:S01]  /*5680*/  IMAD.U32 R2, RZ, RZ, UR6 ;  /* 0x00000006ff027e24 */ /* 0x000fe2000f8e00ff */
[----:B------:R-:W-:Y:S05]  /*5690*/  MOV R3, UR7 ;  /* 0x0000000700037c02 */ /* 0x000fea0008000f00 */
[----:B-----5:R2:W5:Y:S02]  /*56a0*/  @P3 LDG.E R35, desc[UR46][R2.64] ;  /* 0x0000002e02233981 */ /* 0x020564000c1e1900 */
[----:B-12---:R-:W-:Y:S02]  /*56b0*/  @!P3 IMAD.U32 R35, RZ, RZ, UR4 ;  /* 0x00000004ff23be24 */ /* 0x006fe4000f8e00ff */
.L_x_83:
[----:B------:R-:W-:Y:S05]  /*56c0*/  @!P4 BRA `(.L_x_84) ;  /* 0x000000000020c947 */ /* 0x000fea0003800000 */
[----:B------:R-:W-:Y:S04]  /*56d0*/  ISETP.NE.U32.AND P3, PT, R52, RZ, PT ;  /* 0x000000ff3400720c */ /* 0x000fe80003f65070 */
[----:B------:R-:W-:Y:S11]  /*56e0*/  ISETP.NE.AND.EX P3, PT, R53, RZ, PT, P3 ;  /* 0x000000ff3500720c */ /* 0x000ff60003f65330 */
[----:B------:R-:W-:Y:S02]  /*56f0*/  @!UPT UIADD3 URZ, UPT, UPT, URZ, URZ, URZ ;  /* 0x000000fffffff290 */ /* 0x000fe4000fffe0ff */
[----:B------:R-:W1:Y:S01]  /*5700*/  @P3 LDC.64 R2, c[0x0][0x8a8] ;  /* 0x00022a00ff023b82 */ /* 0x000e620000000a00 */
[----:B------:R-:W-:Y:S04]  /*5710*/  @P3 IMAD R0, R54, UR36, RZ ;  /* 0x0000002436003c24 */ /* 0x000fe8000f8e02ff */
[----:B-1----:R-:W-:Y:S05]  /*5720*/  @P3 IMAD.WIDE R2, R0, 0x4, R2 ;  /* 0x0000000400023825 */ /* 0x002fea00078e0202 */
[----:B-----5:R1:W5:Y:S02]  /*5730*/  @P3 LDG.E R33, desc[UR46][R2.64] ;  /* 0x0000002e02213981 */ /* 0x020364000c1e1900 */
[----:B-1----:R-:W2:Y:S02]  /*5740*/  @!P3 LDC R33, c[0x0][0x8a0] ;  /* 0x00022800ff21bb82 */ /* 0x002ea40000000800 */
.L_x_84:
[----:B-----5:R-:W-:Y:S01]  /*5750*/  FSETP.NEU.AND P3, PT, R35, RZ, PT ;  /* 0x000000ff2300720b */ /* 0x020fe20003f6d000 */
[----:B------:R-:W-:Y:S01]  /*5760*/  IMAD.U32 R2, RZ, RZ, UR56 ;  /* 0x00000038ff027e24 */ /* 0x000fe2000f8e00ff */
[----:B------:R-:W-:Y:S01]  /*5770*/  SEL R5, RZ, 0xffffffff, P2 ;  /* 0xffffffffff057807 */ /* 0x000fe20001000000 */
[----:B------:R-:W-:Y:S01]  /*5780*/  ULOP3.LUT UR4, UR51, 0x1, URZ, 0x3c, !UPT ;  /* 0x0000000133047892 */ /* 0x000fe2000f8e3cff */
[----:B------:R-:W-:Y:S01]  /*5790*/  @P1 LOP3.LUT P2, RZ, R60, 0xff, RZ, 0xc0, !PT ;  /* 0x000000ff3cff1812 */ /* 0x000fe2000784c0ff */
[----:B------:R-:W-:Y:S01]  /*57a0*/  BSSY B1, `(.L_x_85) ;  /* 0x000003d000017945 */ /* 0x000fe20003800000 */
[----:B------:R-:W-:Y:S01]  /*57b0*/  @P1 SEL R0, RZ, 0xffffffff, P3 ;  /* 0xffffffffff001807 */ /* 0x000fe20001800000 */
[----:B------:R-:W-:Y:S01]  /*57c0*/  IMAD.MOV.U32 R47, RZ, RZ, 0x1 ;  /* 0x00000001ff2f7424 */ /* 0x000fe200078e00ff */
[----:B------:R-:W-:Y:S01]  /*57d0*/  LEA R2, R2, UR48, 0x3 ;  /* 0x0000003002027c11 */ /* 0x000fe2000f8e18ff */
[----:B------:R-:W-:Y:S01]  /*57e0*/  IMAD.U32 R45, RZ, RZ, UR4 ;  /* 0x00000004ff2d7e24 */ /* 0x000fe2000f8e00ff */
[----:B------:R-:W-:Y:S01]  /*57f0*/  @P0 SEL R0, R5, R0, !P2 ;  /* 0x0000000005000207 */ /* 0x000fe20005000000 */
[----:B------:R-:W-:Y:S01]  /*5800*/  IMAD.U32 R46, RZ, RZ, UR56 ;  /* 0x00000038ff2e7e24 */ /* 0x000fe2000f8e00ff */
[C---:B------:R-:W-:Y:S02]  /*5810*/  LEA R44, R31.reuse, UR48, 0x3 ;  /* 0x000000301f2c7c11 */ /* 0x040fe4000f8e18ff */
[----:B------:R-:W-:Y:S02]  /*5820*/  CS2R R50, SRZ ;  /* 0x0000000000327805 */ /* 0x000fe4000001ff00 */
[----:B------:R-:W-:Y:S02]  /*5830*/  @P1 LOP3.LUT R0, R0, 0x1, RZ, 0xc0, !PT ;  /* 0x0000000100001812 */ /* 0x000fe400078ec0ff */
[----:B------:R-:W-:Y:S02]  /*5840*/  CS2R R48, SRZ ;  /* 0x0000000000307805 */ /* 0x000fe4000001ff00 */
[----:B------:R-:W-:Y:S02]  /*5850*/  SHF.L.U32 R3, R68, 0x1f, RZ ;  /* 0x0000001f44037819 */ /* 0x000fe400000006ff */
[----:B------:R-:W-:Y:S02]  /*5860*/  CS2R R42, SRZ ;  /* 0x00000000002a7805 */ /* 0x000fe4000001ff00 */
[----:B------:R-:W-:Y:S02]  /*5870*/  ISETP.NE.U32.OR P5, PT, R0, 0x1, !P1 ;  /* 0x000000010000780c */ /* 0x000fe40004fa5470 */
[----:B------:R-:W-:Y:S02]  /*5880*/  CS2R R40, SRZ ;  /* 0x0000000000287805 */ /* 0x000fe4000001ff00 */
[----:B------:R-:W-:Y:S02]  /*5890*/  PLOP3.LUT P2, PT, PT, PT, UP1, 0x80, 0x8 ;  /* 0x000000000008781c */ /* 0x000fe40003f4f018 */
[----:B------:R-:W-:Y:S02]  /*58a0*/  LEA.HI R34, R31, R31, RZ, 0x1 ;  /* 0x0000001f1f227211 */ /* 0x000fe400078f08ff */
[----:B------:R-:W-:Y:S02]  /*58b0*/  LOP3.LUT P4, R72, R60, 0xff, RZ, 0xc0, !PT ;  /* 0x000000ff3c487812 */ /* 0x000fe4000788c0ff */
[----:B------:R-:W-:Y:S02]  /*58c0*/  SEL R4, RZ, 0xffffffff, P3 ;  /* 0xffffffffff047807 */ /* 0x000fe40001800000 */
[----:B------:R-:W-:Y:S02]  /*58d0*/  P2R R74, PR, RZ, 0x20 ;  /* 0x00000020ff4a7803 */ /* 0x000fe40000000000 */
[----:B------:R-:W-:Y:S03]  /*58e0*/  @P5 SHF.L.U32 R0, R45, 0x1f, RZ ;  /* 0x0000001f2d005819 */ /* 0x000fe600000006ff */
[----:B------:R-:W-:Y:S01]  /*58f0*/  @P2 SEL R4, R5, R4, !P4 ;  /* 0x0000000405042207 */ /* 0x000fe20006000000 */
[----:B------:R1:W3:Y:S03]  /*5900*/  @P5 SYNCS.PHASECHK.TRANS64.TRYWAIT P1, [R2+URZ+0x30], R0 ;  /* 0x00003000020055a7 */ /* 0x0002e600080211ff */
[----:B------:R-:W-:Y:S04]  /*5910*/  LOP3.LUT R4, R4, 0x1, RZ, 0xc0, !PT ;  /* 0x0000000104047812 */ /* 0x000fe800078ec0ff */
[----:B------:R-:W-:Y:S04]  /*5920*/  ISETP.NE.U32.AND P2, PT, R4, 0x1, PT ;  /* 0x000000010400780c */ /* 0x000fe80003f45070 */
[----:B------:R-:W-:Y:S01]  /*5930*/  P2R R76, PR, RZ, 0x4 ;  /* 0x00000004ff4c7803 */ /* 0x000fe20000000000 */
[----:B------:R4:W2:Y:S01]  /*5940*/  SYNCS.PHASECHK.TRANS64.TRYWAIT P0, [R44+URZ+0x90], R3 ;  /* 0x000090032c0075a7 */ /* 0x0008a200080011ff */
[C---:B-1----:R-:W-:Y:S01]  /*5950*/  IMAD.SHL.U32 R0, R34.reuse, 0x20, RZ ;  /* 0x0000002022007824 */ /* 0x042fe200078e00ff */
[----:B------:R-:W-:Y:S04]  /*5960*/  LOP3.LUT R34, R34, 0xffe, RZ, 0xc0, !PT ;  /* 0x00000ffe22227812 */ /* 0x000fe800078ec0ff */
[----:B------:R-:W-:Y:S01]  /*5970*/  LOP3.LUT R0, R0, 0xffffffc0, RZ, 0xc0, !PT ;  /* 0xffffffc000007812 */ /* 0x000fe200078ec0ff */
[----:B------:R-:W-:Y:S04]  /*5980*/  IMAD.IADD R34, R31, 0x1, -R34 ;  /* 0x000000011f227824 */ /* 0x000fe800078e0a22 */
[----:B------:R-:W-:Y:S04]  /*5990*/  IMAD.IADD R0, R32, 0x1, R0 ;  /* 0x0000000120007824 */ /* 0x000fe800078e0200 */
[----:B------:R-:W-:Y:S01]  /*59a0*/  IMAD R34, R34, 0x100000, R0 ;  /* 0x0010000022227824 */ /* 0x000fe200078e0200 */
[----:B---3--:R-:W-:Y:S01]  /*59b0*/  @P5 SEL R47, RZ, 0x1, !P1 ;  /* 0x00000001ff2f5807 */ /* 0x008fe20004800000 */
[----:B----4-:R-:W-:Y:S06]  /*59c0*/  @!P5 BRA `(.L_x_86) ;  /* 0x000000000068d947 */ /* 0x010fec0003800000 */
[----:B------:R-:W-:Y:S01]  /*59d0*/  HFMA2 R43, -RZ, RZ, 0, 0 ;  /* 0x00000000ff2b7431 */ /* 0x000fe200000001ff */
[----:B------:R-:W-:Y:S01]  /*59e0*/  ISETP.NE.AND P1, PT, R47, RZ, PT ;  /* 0x000000ff2f00720c */ /* 0x000fe20003f25270 */
[----:B------:R-:W-:Y:S01]  /*59f0*/  IMAD.U32 R0, RZ, RZ, UR56 ;  /* 0x00000038ff007e24 */ /* 0x000fe2000f8e00ff */
[----:B------:R-:W-:Y:S11]  /*5a00*/  BSSY B0, `(.L_x_87) ;  /* 0x0000005000007945 */ /* 0x000ff60003800000 */
[----:B------:R-:W-:Y:S05]  /*5a10*/  @P1 BRA `(.L_x_88) ;  /* 0x00000000000c1947 */ /* 0x000fea0003800000 */
[----:B------:R-:W-:Y:S04]  /*5a20*/  SHF.L.U32 R4, R45, 0x1f, RZ ;  /* 0x0000001f2d047819 */ /* 0x000fe800000006ff */
[----:B------:R-:W1:Y:S02]  /*5a30*/  SYNCS.PHASECHK.TRANS64.TRYWAIT P1, [R2+URZ+0x30], R4 ;  /* 0x00003004020075a7 */ /* 0x000e6400080211ff */
[----:B-1----:R-:W-:Y:S05]  /*5a40*/  @!P1 BRA `(.L_x_89) ;  /* 0x0000001c00849947 */ /* 0x002fea0003800000 */
.L_x_88:
[----:B------:R-:W-:Y:S05]  /*5a50*/  BSYNC B0 ;  /* 0x0000000000007941 */ /* 0x000fea0003800000 */
.L_x_87:
[----:B------:R-:W-:Y:S01]  /*5a60*/  ISETP.NE.AND P1, PT, R76, RZ, PT ;  /* 0x000000ff4c00720c */ /* 0x000fe20003f25270 */
[----:B------:R-:W-:Y:S01]  /*5a70*/  IMAD.MOV.U32 R42, RZ, RZ, RZ ;  /* 0x000000ffff2a7224 */ /* 0x000fe200078e00ff */
[----:B------:R-:W-:Y:S02]  /*5a80*/  CS2R R40, SRZ ;  /* 0x0000000000287805 */ /* 0x000fe4000001ff00 */
[----:B------:R-:W-:Y:S02]  /*5a90*/  CS2R R50, SRZ ;  /* 0x0000000000327805 */ /* 0x000fe4000001ff00 */
[----:B------:R-:W-:Y:S07]  /*5aa0*/  CS2R R48, SRZ ;  /* 0x0000000000307805 */ /* 0x000fee000001ff00 */
[----:B-1----:R-:W-:Y:S01]  /*5ab0*/  @P1 IMAD R2, R0, 0x800, R64 ;  /* 0x0000080000021824 */ /* 0x002fe200078e0240 */
[----:B------:R-:W-:Y:S05]  /*5ac0*/  @P1 WARPSYNC.ALL ;  /* 0x0000000000001948 */ /* 0x000fea0003800000 */
[----:B------:R-:W-:Y:S01]  /*5ad0*/  @P1 LEA R2, R2, UR48, 0x1 ;  /* 0x0000003002021c11 */ /* 0x000fe2000f8e08ff */
[----:B------:R-:W-:Y:S04]  /*5ae0*/  UIADD3 UR5, UPT, UPT, UR56, 0x1, URZ ;  /* 0x0000000138057890 */ /* 0x000fe8000fffe0ff */
[----:B------:R1:W3:Y:S01]  /*5af0*/  @P1 LDSM.16.M88.4 R40, [R2+0x200] ;  /* 0x000200000228183b */ /* 0x0002e20000000200 */
[----:B------:R-:W-:Y:S01]  /*5b00*/  UISETP.NE.AND UP0, UPT, UR5, 0x3, UPT ;  /* 0x000000030500788c */ /* 0x000fe2000bf05270 */
[----:B------:R-:W-:Y:S03]  /*5b10*/  @P1 IMAD R0, R69, 0x2, R2 ;  /* 0x0000000245001824 */ /* 0x000fe600078e0202 */
[----:B------:R-:W-:Y:S02]  /*5b20*/  USEL UR4, URZ, 0x1, UP0 ;  /* 0x00000001ff047887 */ /* 0x000fe40008000000 */
[----:B------:R1:W4:Y:S01]  /*5b30*/  @P1 LDSM.16.M88.4 R48, [R0+0x200] ;  /* 0x000200000030183b */ /* 0x0003220000000200 */
[----:B------:R-:W-:Y:S03]  /*5b40*/  USEL UR5, UR5, URZ, UP0 ;  /* 0x000000ff05057287 */ /* 0x000fe60008000000 */
[----:B------:R-:W-:Y:S03]  /*5b50*/  LOP3.LUT R45, R45, UR4, RZ, 0x3c, !PT ;  /* 0x000000042d2d7c12 */ /* 0x000fe6000f8e3cff */
[----:B------:R-:W-:Y:S02]  /*5b60*/  IMAD.U32 R46, RZ, RZ, UR5 ;  /* 0x00000005ff2e7e24 */ /* 0x000fe4000f8e00ff */
.L_x_86:
[----:B------:R-:W-:Y:S05]  /*5b70*/  BSYNC B1 ;  /* 0x0000000000017941 */ /* 0x000fea0003800000 */
.L_x_85:
[----:B-1----:R-:W-:Y:S04]  /*5b80*/  SHF.R.U32.HI R0, RZ, 0x15, R34 ;  /* 0x00000015ff007819 */ /* 0x002fe80000011622 */
[----:B------:R-:W-:Y:S01]  /*5b90*/  LOP3.LUT P1, RZ, R0, 0x3, R65, 0x48, !PT ;  /* 0x0000000300ff7812 */ /* 0x000fe20007824841 */
[----:B------:R-:W-:Y:S01]  /*5ba0*/  @!UPT UIADD3 URZ, UPT, UPT, URZ, URZ, URZ ;  /* 0x000000fffffff290 */ /* 0x000fe2000fffe0ff */
[----:B--2---:R-:W-:Y:S11]  /*5bb0*/  @P0 BRA `(.L_x_90) ;  /* 0x0000000000080947 */ /* 0x004ff60003800000 */
[----:B------:R-:W1:Y:S02]  /*5bc0*/  SYNCS.PHASECHK.TRANS64.TRYWAIT P0, [R44+URZ+0x90], R3 ;  /* 0x000090032c0075a7 */ /* 0x000e6400080011ff */
[----:B-1----:R-:W-:Y:S05]  /*5bd0*/  @!P0 BRA `(.L_x_91) ;  /* 0x0000001c00348947 */ /* 0x002fea0003800000 */
.L_x_90:
[----:B------:R-:W-:Y:S05]  /*5be0*/  @!P1 BRA `(.L_x_92) ;  /* 0x0000000000409947 */ /* 0x000fea0003800000 */
[----:B------:R-:W2:Y:S01]  /*5bf0*/  LDCU.64 UR8, c[0x4][0x70] ;  /* 0x01000e00ff0877ac */ /* 0x000ea20008000a00 */
[----:B-1----:R-:W-:Y:S01]  /*5c00*/  MOV R3, 0x0 ;  /* 0x0000000000037802 */ /* 0x002fe20000000f00 */
[----:B------:R-:W-:Y:S02]  /*5c10*/  HFMA2 R12, -RZ, RZ, 0, 5.9604644775390625e-08 ;  /* 0x00000001ff0c7431 */ /* 0x000fe400000001ff */
[----:B------:R-:W-:Y:S02]  /*5c20*/  IMAD.MOV.U32 R8, RZ, RZ, 0x192 ;  /* 0x00000192ff087424 */ /* 0x000fe400078e00ff */
[----:B------:R-:W-:Y:S01]  /*5c30*/  IMAD.MOV.U32 R13, RZ, RZ, RZ ;  /* 0x000000ffff0d7224 */ /* 0x000fe200078e00ff */
[----:B------:R-:W1:Y:S01]  /*5c40*/  LDCU.64 UR6, c[0x4][0x78] ;  /* 0x01000f00ff0677ac */ /* 0x000e620008000a00 */
[----:B------:R-:W3:Y:S01]  /*5c50*/  LDC.64 R2, c[0x4][R3] ;  /* 0x0100000003027b82 */ /* 0x000ee20000000a00 */
[----:B------:R-:W5:Y:S01]  /*5c60*/  LDCU.64 UR4, c[0x4][0x10] ;  /* 0x01000200ff0477ac */ /* 0x000f620008000a00 */
[----:B--2---:R-:W-:Y:S01]  /*5c70*/  MOV R5, UR9 ;  /* 0x0000000900057c02 */ /* 0x004fe20008000f00 */
[----:B------:R-:W-:Y:S01]  /*5c80*/  IMAD.U32 R4, RZ, RZ, UR8 ;  /* 0x00000008ff047e24 */ /* 0x000fe2000f8e00ff */
[----:B-1----:R-:W-:Y:S01]  /*5c90*/  MOV R7, UR7 ;  /* 0x0000000700077c02 */ /* 0x002fe20008000f00 */
[----:B------:R-:W-:Y:S01]  /*5ca0*/  IMAD.U32 R6, RZ, RZ, UR6 ;  /* 0x00000006ff067e24 */ /* 0x000fe2000f8e00ff */
[----:B-----5:R-:W-:Y:S01]  /*5cb0*/  MOV R11, UR5 ;  /* 0x00000005000b7c02 */ /* 0x020fe20008000f00 */
[----:B------:R-:W-:Y:S02]  /*5cc0*/  IMAD.U32 R10, RZ, RZ, UR4 ;  /* 0x00000004ff0a7e24 */ /* 0x000fe4000f8e00ff */
[----:B------:R-:W-:Y:S07]  /*5cd0*/  LEPC R20, `(.L_x_92) ;  /* 0x000000001014794e */ /* 0x000fee0000000000 */
[----:B---34-:R-:W-:Y:S05]  /*5ce0*/  CALL.ABS.NOINC R2 ;  /* 0x0000000002007343 */ /* 0x018fea0003c00000 */
.L_x_92:
[----:B-1-3--:R-:W-:Y:S01]  /*5cf0*/  SHF.L.U32 R3, R40, 0x10, RZ ;  /* 0x0000001028037819 */ /* 0x00afe200000006ff */
[----:B------:R-:W-:Y:S05]  /*5d00*/  WARPSYNC.ALL ;  /* 0x0000000000007948 */ /* 0x000fea0003800000 */
[----:B------:R-:W-:Y:S01]  /*5d10*/  R2UR UR4, R34 ;  /* 0x00000000220472ca */ /* 0x000fe200000e0000 */
[----:B------:R-:W-:Y:S01]  /*5d20*/  BSSY.RECONVERGENT B0, `(.L_x_93) ;  /* 0x0000050000007945 */ /* 0x000fe20003800200 */
[----:B------:R-:W-:Y:S02]  /*5d30*/  SHF.L.U32 R20, R42, 0x10, RZ ;  /* 0x000000102a147819 */ /* 0x000fe400000006ff */
[----:B------:R-:W-:Y:S02]  /*5d40*/  SHF.L.U32 R75, R69, 0x1, RZ ;  /* 0x00000001454b7819 */ /* 0x000fe400000006ff */
[----:B------:R-:W-:Y:S07]  /*5d50*/  ISETP.NE.AND P0, PT, R70, RZ, PT ;  /* 0x000000ff4600720c */ /* 0x000fee0003f05270 */
[----:B------:R-:W1:Y:S02]  /*5d60*/  LDTM.16dp256bit.x4 R4, tmem[UR4] ;  /* 0x00000004000479ee */ /* 0x000e640008120000 */
[C---:B-1----:R-:W-:Y:S01]  /*5d70*/  FMUL R0, R33.reuse, R4 ;  /* 0x0000000421007220 */ /* 0x042fe20000400000 */
[----:B------:R-:W-:Y:S01]  /*5d80*/  LOP3.LUT R4, R40, 0xffff0000, RZ, 0xc0, !PT ;  /* 0xffff000028047812 */ /* 0x000fe200078ec0ff */
[----:B------:R-:W-:Y:S01]  /*5d90*/  FMUL R2, R33, R5 ;  /* 0x0000000521027220 */ /* 0x000fe20000400000 */
[----:B------:R-:W-:Y:S01]  /*5da0*/  SHF.L.U32 R5, R41, 0x10, RZ ;  /* 0x0000001029057819 */ /* 0x000fe200000006ff */
[----:B------:R-:W-:Y:S01]  /*5db0*/  FFMA R0, R35, R3, R0 ;  /* 0x0000000323007223 */ /* 0x000fe20000000000 */
[----:B------:R-:W-:Y:S01]  /*5dc0*/  FMUL R3, R33, R6 ;  /* 0x0000000621037220 */ /* 0x000fe20000400000 */
[----:B------:R-:W-:Y:S01]  /*5dd0*/  LOP3.LUT R6, R41, 0xffff0000, RZ, 0xc0, !PT ;  /* 0xffff000029067812 */ /* 0x000fe200078ec0ff */
[----:B------:R-:W-:Y:S01]  /*5de0*/  FFMA R2, R35, R4, R2 ;  /* 0x0000000423027223 */ /* 0x000fe20000000002 */
[----:B------:R-:W-:Y:S01]  /*5df0*/  FMUL R7, R33, R7 ;  /* 0x0000000721077220 */ /* 0x000fe20000400000 */
[----:B------:R-:W-:Y:S01]  /*5e00*/  FFMA R3, R35, R5, R3 ;  /* 0x0000000523037223 */ /* 0x000fe20000000003 */
[C---:B------:R-:W-:Y:S01]  /*5e10*/  FMUL R4, R33.reuse, R8 ;  /* 0x0000000821047220 */ /* 0x040fe20000400000 */
[----:B------:R-:W-:Y:S01]  /*5e20*/  FMUL R5, R33, R9 ;  /* 0x0000000921057220 */ /* 0x000fe20000400000 */
[----:B------:R-:W-:Y:S01]  /*5e30*/  F2FP.BF16.F32.PACK_AB R36, R2, R0 ;  /* 0x000000000224723e */ /* 0x000fe200000010ff */
[C---:B------:R-:W-:Y:S01]  /*5e40*/  FFMA R7, R35.reuse, R6, R7 ;  /* 0x0000000623077223 */ /* 0x040fe20000000007 */
[----:B------:R-:W-:Y:S01]  /*5e50*/  LOP3.LUT R0, R42, 0xffff0000, RZ, 0xc0, !PT ;  /* 0xffff00002a007812 */ /* 0x000fe200078ec0ff */
[----:B------:R-:W-:Y:S01]  /*5e60*/  FFMA R4, R35, R20, R4 ;  /* 0x0000001423047223 */ /* 0x000fe20000000004 */
[----:B------:R-:W-:Y:S01]  /*5e70*/  SHF.L.U32 R2, R43, 0x10, RZ ;  /* 0x000000102b027819 */ /* 0x000fe200000006ff */
[----:B------:R-:W-:Y:S01]  /*5e80*/  FMUL R6, R33, R10 ;  /* 0x0000000a21067220 */ /* 0x000fe20000400000 */
[----:B------:R-:W-:Y:S01]  /*5e90*/  F2FP.BF16.F32.PACK_AB R37, R7, R3 ;  /* 0x000000030725723e */ /* 0x000fe200000010ff */
[----:B------:R-:W-:Y:S01]  /*5ea0*/  FFMA R5, R35, R0, R5 ;  /* 0x0000000023057223 */ /* 0x000fe20000000005 */
[----:B------:R-:W-:Y:S01]  /*5eb0*/  LOP3.LUT R3, R43, 0xffff0000, RZ, 0xc0, !PT ;  /* 0xffff00002b037812 */ /* 0x000fe200078ec0ff */
[----:B------:R-:W-:Y:S01]  /*5ec0*/  FFMA R6, R35, R2, R6 ;  /* 0x0000000223067223 */ /* 0x000fe20000000006 */
[C---:B----4-:R-:W-:Y:S01]  /*5ed0*/  SHF.L.U32 R7, R48.reuse, 0x10, RZ ;  /* 0x0000001030077819 */ /* 0x050fe200000006ff */
[C---:B------:R-:W-:Y:S01]  /*5ee0*/  FMUL R11, R33.reuse, R11 ;  /* 0x0000000b210b7220 */ /* 0x040fe20000400000 */
[----:B------:R-:W-:Y:S01]  /*5ef0*/  LOP3.LUT R0, R48, 0xffff0000, RZ, 0xc0, !PT ;  /* 0xffff000030007812 */ /* 0x000fe200078ec0ff */
[----:B------:R-:W-:Y:S01]  /*5f00*/  FMUL R8, R33, R12 ;  /* 0x0000000c21087220 */ /* 0x000fe20000400000 */
[----:B------:R-:W-:Y:S01]  /*5f10*/  SHF.L.U32 R2, R49, 0x10, RZ ;  /* 0x0000001031027819 */ /* 0x000fe200000006ff */
[----:B------:R-:W-:Y:S01]  /*5f20*/  FMUL R9, R33, R13 ;  /* 0x0000000d21097220 */ /* 0x000fe20000400000 */
[----:B------:R-:W-:Y:S01]  /*5f30*/  F2FP.BF16.F32.PACK_AB R38, R5, R4 ;  /* 0x000000040526723e */ /* 0x000fe200000010ff */
[C---:B------:R-:W-:Y:S01]  /*5f40*/  FFMA R11, R35.reuse, R3, R11 ;  /* 0x00000003230b7223 */ /* 0x040fe2000000000b */
[----:B------:R-:W-:Y:S01]  /*5f50*/  MOV R5, UR56 ;  /* 0x0000003800057c02 */ /* 0x000fe20008000f00 */
[----:B------:R-:W-:Y:S01]  /*5f60*/  FFMA R8, R35, R7, R8 ;  /* 0x0000000723087223 */ /* 0x000fe20000000008 */
[----:B------:R-:W-:Y:S01]  /*5f70*/  SHF.L.U32 R3, R51, 0x10, RZ ;  /* 0x0000001033037819 */ /* 0x000fe200000006ff */
[----:B------:R-:W-:Y:S01]  /*5f80*/  FFMA R9, R35, R0, R9 ;  /* 0x0000000023097223 */ /* 0x000fe20000000009 */
[----:B------:R-:W-:Y:S01]  /*5f90*/  LOP3.LUT R0, R49, 0xffff0000, RZ, 0xc0, !PT ;  /* 0xffff000031007812 */ /* 0x000fe200078ec0ff */
[----:B------:R-:W-:Y:S01]  /*5fa0*/  FMUL R10, R33, R14 ;  /* 0x0000000e210a7220 */ /* 0x000fe20000400000 */
[----:B------:R-:W-:Y:S01]  /*5fb0*/  LOP3.LUT R4, R51, 0xffff0000, RZ, 0xc0, !PT ;  /* 0xffff000033047812 */ /* 0x000fe200078ec0ff */
[C---:B------:R-:W-:Y:S01]  /*5fc0*/  FMUL R15, R33.reuse, R15 ;  /* 0x0000000f210f7220 */ /* 0x040fe20000400000 */
[----:B------:R-:W-:Y:S01]  /*5fd0*/  FMUL R12, R33, R16 ;  /* 0x00000010210c7220 */ /* 0x000fe20000400000 */
[C---:B------:R-:W-:Y:S01]  /*5fe0*/  FFMA R10, R35.reuse, R2, R10 ;  /* 0x00000002230a7223 */ /* 0x040fe2000000000a */
[C---:B------:R-:W-:Y:S01]  /*5ff0*/  LOP3.LUT R2, R50.reuse, 0xffff0000, RZ, 0xc0, !PT ;  /* 0xffff000032027812 */ /* 0x040fe200078ec0ff */
[----:B------:R-:W-:Y:S01]  /*6000*/  FFMA R15, R35, R0, R15 ;  /* 0x00000000230f7223 */ /* 0x000fe2000000000f */
[----:B------:R-:W-:Y:S01]  /*6010*/  SHF.L.U32 R0, R50, 0x10, RZ ;  /* 0x0000001032007819 */ /* 0x000fe200000006ff */
[C---:B------:R-:W-:Y:S01]  /*6020*/  FMUL R13, R33.reuse, R17 ;  /* 0x00000011210d7220 */ /* 0x040fe20000400000 */
[C---:B------:R-:W-:Y:S01]  /*6030*/  FMUL R14, R33.reuse, R18 ;  /* 0x00000012210e7220 */ /* 0x040fe20000400000 */
[----:B------:R-:W-:Y:S01]  /*6040*/  FMUL R19, R33, R19 ;  /* 0x0000001321137220 */ /* 0x000fe20000400000 */
[----:B------:R-:W-:Y:S01]  /*6050*/  LEA R5, R5, R64, 0xb ;  /* 0x0000004005057211 */ /* 0x000fe200078e58ff */
[C---:B------:R-:W-:Y:S01]  /*6060*/  FFMA R12, R35.reuse, R0, R12 ;  /* 0x00000000230c7223 */ /* 0x040fe2000000000c */
[C---:B------:R-:W-:Y:S01]  /*6070*/  FFMA R13, R35.reuse, R2, R13 ;  /* 0x00000002230d7223 */ /* 0x040fe2000000000d */
[C---:B------:R-:W-:Y:S01]  /*6080*/  FFMA R14, R35.reuse, R3, R14 ;  /* 0x00000003230e7223 */ /* 0x040fe2000000000e */
[----:B------:R-:W-:Y:S01]  /*6090*/  FFMA R19, R35, R4, R19 ;  /* 0x0000000423137223 */ /* 0x000fe20000000013 */
[----:B------:R-:W-:Y:S02]  /*60a0*/  F2FP.BF16.F32.PACK_AB R39, R11, R6 ;  /* 0x000000060b27723e */ /* 0x000fe400000010ff */
[----:B------:R-:W-:Y:S02]  /*60b0*/  LEA R5, R5, UR48, 0x1 ;  /* 0x0000003005057c11 */ /* 0x000fe4000f8e08ff */
[----:B------:R-:W-:Y:S02]  /*60c0*/  F2FP.BF16.F32.PACK_AB R8, R9, R8 ;  /* 0x000000080908723e */ /* 0x000fe400000010ff */
[----:B------:R-:W-:Y:S01]  /*60d0*/  F2FP.BF16.F32.PACK_AB R9, R15, R10 ;  /* 0x0000000a0f09723e */ /* 0x000fe200000010ff */
[----:B------:R1:W-:Y:S01]  /*60e0*/  STSM.16.M88.4 [R5+0x200], R36 ;  /* 0x0002002405007844 */ /* 0x0003e20000000200 */
[----:B------:R-:W-:Y:S02]  /*60f0*/  F2FP.BF16.F32.PACK_AB R10, R13, R12 ;  /* 0x0000000c0d0a723e */ /* 0x000fe400000010ff */
[----:B------:R-:W-:Y:S02]  /*6100*/  F2FP.BF16.F32.PACK_AB R11, R19, R14 ;  /* 0x0000000e130b723e */ /* 0x000fe400000010ff */
[----:B------:R-:W-:Y:S05]  /*6110*/  IADD3 R0, PT, PT, R75, 0x200, R5 ;  /* 0x000002004b007810 */ /* 0x000fea0007ffe005 */
[----:B------:R1:W-:Y:S01]  /*6120*/  STSM.16.M88.4 [R0], R8 ;  /* 0x0000000800007844 */ /* 0x0003e20000000200 */
[----:B------:R-:W-:Y:S01]  /*6130*/  @!PT LDS RZ, [RZ] ;  /* 0x00000000fffff984 */ /* 0x000fe20000000800 */
[----:B------:R-:W-:Y:S01]  /*6140*/  @!PT LDS RZ, [RZ] ;  /* 0x00000000fffff984 */ /* 0x000fe20000000800 */
[----:B------:R-:W-:Y:S01]  /*6150*/  @!PT LDS RZ, [RZ] ;  /* 0x00000000fffff984 */ /* 0x000fe20000000800 */
[----:B------:R-:W-:Y:S01]  /*6160*/  @!PT LDS RZ, [RZ] ;  /* 0x00000000fffff984 */ /* 0x000fe20000000800 */
[----:B------:R2:W-:Y:S07]  /*6170*/  MEMBAR.ALL.CTA ;  /* 0x0000000000007992 */ /* 0x0005ee0000008000 */
[----:B--2---:R-:W2:Y:S02]  /*6180*/  FENCE.VIEW.ASYNC.S ;  /* 0x00000000000073c6 */ /* 0x004ea40000000000 */
[----:B--2---:R-:W-:Y:S06]  /*6190*/  BAR.SYNC.DEFER_BLOCKING 0x1, 0x80 ;  /* 0x0042000000007b1d */ /* 0x004fec0000010000 */
[----:B------:R-:W-:Y:S05]  /*61a0*/  @P0 BRA `(.L_x_94) ;  /* 0x00000000001c0947 */ /* 0x000fea0003800000 */
[----:B------:R-:W-:Y:S02]  /*61b0*/  UIADD3 UR6, UP0, UPT, UR54, 0x680, URZ ;  /* 0x0000068036067890 */ /* 0x000fe4000ff1e0ff */
[----:B------:R-:W-:Y:S02]  /*61c0*/  ULEA UR4, UR56, UR48, 0xc ;  /* 0x0000003038047291 */ /* 0x000fe4000f8e60ff */
[----:B------:R-:W-:Y:S02]  /*61d0*/  UIADD3.X UR7, UPT, UPT, URZ, UR55, URZ, UP0, !UPT ;  /* 0x00000037ff077290 */ /* 0x000fe400087fe4ff */
[----:B------:R-:W-:Y:S01]  /*61e0*/  UIADD3 UR40, UPT, UPT, UR4, 0x200, URZ ;  /* 0x0000020004287890 */ /* 0x000fe2000fffe0ff */
[----:B------:R-:W-:Y:S08]  /*61f0*/  UMOV UR43, UR36 ;  /* 0x00000024002b7c82 */ /* 0x000ff00008000000 */
[----:B------:R2:W-:Y:S02]  /*6200*/  UTMASTG.3D [UR40], [UR6] ;  /* 0x00000028060073b5 */ /* 0x0005e40008010000 */
[----:B--2---:R0:W-:Y:S02]  /*6210*/  UTMACMDFLUSH ;  /* 0x00000000000079b7 */ /* 0x0041e40000000000 */
.L_x_94:
[----:B------:R-:W-:Y:S05]  /*6220*/  BSYNC.RECONVERGENT B0 ;  /* 0x0000000000007941 */ /* 0x000fea0003800200 */
.L_x_93:
[----:B------:R-:W-:Y:S01]  /*6230*/  UIADD3 UR40, UPT, UPT, UR56, 0x1, URZ ;  /* 0x0000000138287890 */ /* 0x000fe2000fffe0ff */
[----:B------:R-:W-:Y:S03]  /*6240*/  BSSY.RECONVERGENT B0, `(.L_x_95) ;  /* 0x0000005000007945 */ /* 0x000fe60003800200 */
[----:B------:R-:W-:Y:S04]  /*6250*/  UISETP.NE.AND UP0, UPT, UR40, 0x3, UPT ;  /* 0x000000032800788c */ /* 0x000fe8000bf05270 */
[----:B------:R-:W-:Y:S01]  /*6260*/  USEL UR43, UR40, URZ, UP0 ;  /* 0x000000ff282b7287 */ /* 0x000fe20008000000 */
[----:B------:R-:W-:Y:S11]  /*6270*/  @P0 BRA `(.L_x_96) ;  /* 0x0000000000040947 */ /* 0x000ff60003800000 */
[----:B------:R-:W-:Y:S04]  /*6280*/  DEPBAR.LE SB0, 0x1 ;  /* 0x000080400000791a */ /* 0x000fe80000000000 */
.L_x_96:
[----:B------:R-:W-:Y:S05]  /*6290*/  BSYNC.RECONVERGENT B0 ;  /* 0x0000000000007941 */ /* 0x000fea0003800200 */
.L_x_95:
[----:B------:R-:W-:Y:S01]  /*62a0*/  BAR.SYNC.DEFER_BLOCKING 0x1, 0x80 ;  /* 0x0042000000007b1d */ /* 0x000fe20000010000 */
[----:B------:R-:W-:Y:S01]  /*62b0*/  ISETP.NE.AND P1, PT, R74, RZ, PT ;  /* 0x000000ff4a00720c */ /* 0x000fe20003f25270 */
[----:B------:R-:W-:Y:S01]  /*62c0*/  UISETP.NE.AND UP0, UPT, UR50, URZ, UPT ;  /* 0x000000ff3200728c */ /* 0x000fe2000bf05270 */
[----:B------:R-:W-:Y:S11]  /*62d0*/  LEA R2, R46, UR48, 0x3 ;  /* 0x000000302e027c11 */ /* 0x000ff6000f8e18ff */
[----:B------:R-:W-:Y:S01]  /*62e0*/  @P1 SHF.L.U32 R3, R45, 0x1f, RZ ;  /* 0x0000001f2d031819 */ /* 0x000fe200000006ff */
[----:B------:R-:W-:Y:S06]  /*62f0*/  BRA.U !UP0, `(.L_x_97) ;  /* 0x0000000108247547 */ /* 0x000fec000b800000 */
[----:B------:R-:W-:Y:S01]  /*6300*/  IMAD.U32 R4, RZ, RZ, UR49 ;  /* 0x00000031ff047e24 */ /* 0x000fe2000f8e00ff */
[----:B-1----:R-:W-:Y:S01]  /*6310*/  MOV R0, UR37 ;  /* 0x0000002500007c02 */ /* 0x002fe20008000f00 */
[----:B------:R-:W-:Y:S03]  /*6320*/  UIADD3 UR49, UPT, UPT, UR49, 0x1, URZ ;  /* 0x0000000131317890 */ /* 0x000fe6000fffe0ff */
[----:B------:R-:W-:Y:S01]  /*6330*/  @P1 LEA R4, R4, UR48, 0x3 ;  /* 0x0000003004041c11 */ /* 0x000fe2000f8e18ff */
[----:B------:R-:W-:Y:S04]  /*6340*/  UISETP.NE.AND UP0, UPT, UR49, 0x3, UPT ;  /* 0x000000033100788c */ /* 0x000fe8000bf05270 */
[----:B------:R-:W-:Y:S01]  /*6350*/  @P1 VIADD R4, R4, 0x48 ;  /* 0x0000004804041836 */ /* 0x000fe20000000000 */
[----:B------:R-:W-:Y:S04]  /*6360*/  USEL UR49, UR49, URZ, UP0 ;  /* 0x000000ff31317287 */ /* 0x000fe80008000000 */
[----:B------:R-:W-:Y:S04]  /*6370*/  @P1 PRMT R0, R0, 0x654, R4 ;  /* 0x0000065400001816 */ /* 0x000fe80000000004 */
[----:B------:R2:W-:Y:S04]  /*6380*/  @P1 SYNCS.ARRIVE.TRANS64.RED.A1T0 RZ, [R0+URZ], RZ ;  /* 0x000000ff00ff19a7 */ /* 0x0005e800081004ff */
.L_x_97:
[----:B------:R-:W3:Y:S01]  /*6390*/  @P1 SYNCS.PHASECHK.TRANS64.TRYWAIT P0, [R2+URZ+0x30], R3 ;  /* 0x00003003020015a7 */ /* 0x000ee200080011ff */
[----:B------:R-:W-:Y:S01]  /*63a0*/  BSSY B1, `(.L_x_98) ;  /* 0x0000013000017945 */ /* 0x000fe20003800000 */
[----:B---3--:R-:W-:Y:S03]  /*63b0*/  @P1 SEL R47, RZ, 0x1, !P0 ;  /* 0x00000001ff2f1807 */ /* 0x008fe60004000000 */
[----:B------:R-:W-:Y:S05]  /*63c0*/  @!P1 BRA `(.L_x_99) ;  /* 0x0000000000409947 */ /* 0x000fea0003800000 */
[----:B------:R-:W-:Y:S01]  /*63d0*/  ISETP.NE.AND P1, PT, R76, RZ, PT ;  /* 0x000000ff4c00720c */ /* 0x000fe20003f25270 */
[----:B------:R-:W-:Y:S01]  /*63e0*/  BSSY B0, `(.L_x_100) ;  /* 0x0000009000007945 */ /* 0x000fe20003800000 */
[----:B------:R-:W-:Y:S11]  /*63f0*/  ISETP.NE.AND P0, PT, R47, RZ, PT ;  /* 0x000000ff2f00720c */ /* 0x000ff60003f05270 */
[----:B------:R-:W-:Y:S05]  /*6400*/  @P1 IMAD R3, R46, 0x800, R64 ;  /* 0x000008002e031824 */ /* 0x000fea00078e0240 */
[----:B------:R-:W-:Y:S05]  /*6410*/  @P1 LEA R3, R3, UR48, 0x1 ;  /* 0x0000003003031c11 */ /* 0x000fea000f8e08ff */
[----:B-12---:R-:W-:Y:S01]  /*6420*/  @P1 IMAD.IADD R0, R75, 0x1, R3 ;  /* 0x000000014b001824 */ /* 0x006fe200078e0203 */
[----:B------:R-:W-:Y:S06]  /*6430*/  @P0 BRA `(.L_x_101) ;  /* 0x00000000000c0947 */ /* 0x000fec0003800000 */
[----:B------:R-:W-:Y:S04]  /*6440*/  SHF.L.U32 R45, R45, 0x1f, RZ ;  /* 0x0000001f2d2d7819 */ /* 0x000fe800000006ff */
[----:B------:R-:W1:Y:S02]  /*6450*/  SYNCS.PHASECHK.TRANS64.TRYWAIT P0, [R2+URZ+0x30], R45 ;  /* 0x0000302d020075a7 */ /* 0x000e6400080011ff */
[----:B-1----:R-:W-:Y:S05]  /*6460*/  @!P0 BRA `(.L_x_102) ;  /* 0x0000001400248947 */ /* 0x002fea0003800000 */
.L_x_101:
[----:B------:R-:W-:Y:S05]  /*6470*/  BSYNC B0 ;  /* 0x0000000000007941 */ /* 0x000fea0003800000 */
.L_x_100:
[----:B------:R-:W-:Y:S11]  /*6480*/  ISETP.NE.AND P0, PT, R76, RZ, PT ;  /* 0x000000ff4c00720c */ /* 0x000ff60003f05270 */
[----:B------:R-:W-:Y:S02]  /*6490*/  @!UPT UIADD3 URZ, UPT, UPT, URZ, URZ, URZ ;  /* 0x000000fffffff290 */ /* 0x000fe4000fffe0ff */
[----:B------:R-:W-:Y:S05]  /*64a0*/  @P0 WARPSYNC.ALL ;  /* 0x0000000000000948 */ /* 0x000fea0003800000 */
[----:B------:R3:W4:Y:S04]  /*64b0*/  @P0 LDSM.16.M88.4 R40, [R3+0x200] ;  /* 0x000200000328083b */ /* 0x0007280000000200 */
[----:B------:R3:W2:Y:S02]  /*64c0*/  @P0 LDSM.16.M88.4 R48, [R0+0x200] ;  /* 0x000200000030083b */ /* 0x0006a40000000200 */
.L_x_99:
[----:B------:R-:W-:Y:S05]  /*64d0*/  BSYNC B1 ;  /* 0x0000000000017941 */ /* 0x000fea0003800000 */
.L_x_98:
[----:B-123--:R-:W-:Y:S05]  /*64e0*/  VIADD R0, R34, 0x20 ;  /* 0x0000002022007836 */ /* 0x00efea0000000000 */
[----:B------:R-:W-:Y:S04]  /*64f0*/  SHF.R.U32.HI R0, RZ, 0x15, R0 ;  /* 0x00000015ff007819 */ /* 0x000fe80000011600 */
[----:B------:R-:W-:Y:S11]  /*6500*/  LOP3.LUT P0, RZ, R0, 0x3, R65, 0x48, !PT ;  /* 0x0000000300ff7812 */ /* 0x000ff60007804841 */
[----:B------:R-:W-:Y:S02]  /*6510*/  @!UPT UIADD3 URZ, UPT, UPT, URZ, URZ, URZ ;  /* 0x000000fffffff290 */ /* 0x000fe4000fffe0ff */
[----:B------:R-:W-:Y:S05]  /*6520*/  @!P0 BRA `(.L_x_103) ;  /* 0x0000000000408947 */ /* 0x000fea0003800000 */
[----:B------:R-:W1:Y:S01]  /*6530*/  LDCU.64 UR8, c[0x4][0x70] ;  /* 0x01000e00ff0877ac */ /* 0x000e620008000a00 */
[----:B------:R-:W-:Y:S01]  /*6540*/  MOV R3, 0x0 ;  /* 0x0000000000037802 */ /* 0x000fe20000000f00 */
[----:B------:R-:W-:Y:S02]  /*6550*/  HFMA2 R12, -RZ, RZ, 0, 5.9604644775390625e-08 ;  /* 0x00000001ff0c7431 */ /* 0x000fe400000001ff */
[----:B------:R-:W-:Y:S02]  /*6560*/  IMAD.MOV.U32 R8, RZ, RZ, 0x192 ;  /* 0x00000192ff087424 */ /* 0x000fe400078e00ff */
[----:B------:R-:W-:Y:S01]  /*6570*/  IMAD.MOV.U32 R13, RZ, RZ, RZ ;  /* 0x000000ffff0d7224 */ /* 0x000fe200078e00ff */
[----:B------:R-:W2:Y:S01]  /*6580*/  LDCU.64 UR6, c[0x4][0x78] ;  /* 0x01000f00ff0677ac */ /* 0x000ea20008000a00 */
[----:B------:R-:W3:Y:S01]  /*6590*/  LDC.64 R2, c[0x4][R3] ;  /* 0x0100000003027b82 */ /* 0x000ee20000000a00 */
[----:B------:R-:W5:Y:S01]  /*65a0*/  LDCU.64 UR4, c[0x4][0x10] ;  /* 0x01000200ff0477ac */ /* 0x000f620008000a00 */
[----:B-1----:R-:W-:Y:S01]  /*65b0*/  MOV R5, UR9 ;  /* 0x0000000900057c02 */ /* 0x002fe20008000f00 */
[----:B------:R-:W-:Y:S01]  /*65c0*/  IMAD.U32 R4, RZ, RZ, UR8 ;  /* 0x00000008ff047e24 */ /* 0x000fe2000f8e00ff */
[----:B--2---:R-:W-:Y:S01]  /*65d0*/  MOV R7, UR7 ;  /* 0x0000000700077c02 */ /* 0x004fe20008000f00 */
[----:B------:R-:W-:Y:S01]  /*65e0*/  IMAD.U32 R6, RZ, RZ, UR6 ;  /* 0x00000006ff067e24 */ /* 0x000fe2000f8e00ff */
[----:B-----5:R-:W-:Y:S01]  /*65f0*/  MOV R11, UR5 ;  /* 0x00000005000b7c02 */ /* 0x020fe20008000f00 */
[----:B------:R-:W-:Y:S02]  /*6600*/  IMAD.U32 R10, RZ, RZ, UR4 ;  /* 0x00000004ff0a7e24 */ /* 0x000fe4000f8e00ff */
[----:B------:R-:W-:Y:S07]  /*6610*/  LEPC R20, `(.L_x_103) ;  /* 0x000000001014794e */ /* 0x000fee0000000000 */
[----:B---34-:R-:W-:Y:S05]  /*6620*/  CALL.ABS.NOINC R2 ;  /* 0x0000000002007343 */ /* 0x018fea0003c00000 */
.L_x_103:
[----:B------:R-:W-:Y:S01]  /*6630*/  ISETP.NE.AND P0, PT, R70, RZ, PT ;  /* 0x000000ff4600720c */ /* 0x000fe20003f05270 */
[----:B------:R-:W-:Y:S05]  /*6640*/  WARPSYNC.ALL ;  /* 0x0000000000007948 */ /* 0x000fea0003800000 */
[----:B------:R-:W-:Y:S01]  /*6650*/  R2UR UR4, R34 ;  /* 0x00000000220472ca */ /* 0x000fe200000e0000 */
[----:B------:R-:W-:Y:S01]  /*6660*/  BSSY.RECONVERGENT B0, `(.L_x_104) ;  /* 0x0000056000007945 */ /* 0x000fe20003800200 */
[C---:B----4-:R-:W-:Y:S02]  /*6670*/  SHF.L.U32 R20, R40.reuse, 0x10, RZ ;  /* 0x0000001028147819 */ /* 0x050fe400000006ff */
[----:B------:R-:W-:Y:S02]  /*6680*/  LOP3.LUT R21, R40, 0xffff0000, RZ, 0xc0, !PT ;  /* 0xffff000028157812 */ /* 0x000fe400078ec0ff */
[C---:B------:R-:W-:Y:S02]  /*6690*/  SHF.L.U32 R34, R41.reuse, 0x10, RZ ;  /* 0x0000001029227819 */ /* 0x040fe400000006ff */
[----:B------:R-:W-:Y:S02]  /*66a0*/  R2UR UR5, R44 ;  /* 0x000000002c0572ca */ /* 0x000fe400000e0000 */
[----:B------:R-:W-:Y:S02]  /*66b0*/  LOP3.LUT R36, R41, 0xffff0000, RZ, 0xc0, !PT ;  /* 0xffff000029247812 */ /* 0x000fe400078ec0ff */
[C---:B------:R-:W-:Y:S01]  /*66c0*/  SHF.L.U32 R37, R42.reuse, 0x10, RZ ;  /* 0x000000102a257819 */ /* 0x040fe200000006ff */
[----:B------:R-:W1:Y:S01]  /*66d0*/  LDTM.16dp256bit.x4 R4, tmem[UR4+0x20] ;  /* 0x00002004000479ee */ /* 0x000e620008120000 */
[----:B------:R-:W-:Y:S01]  /*66e0*/  LOP3.LUT R38, R42, 0xffff0000, RZ, 0xc0, !PT ;  /* 0xffff00002a267812 */ /* 0x000fe200078ec0ff */
[----:B------:R-:W-:Y:S01]  /*66f0*/  NOP ;  /* 0x0000000000007918 */ /* 0x000fe20000000000 */
[C---:B------:R-:W-:Y:S02]  /*6700*/  SHF.L.U32 R39, R43.reuse, 0x10, RZ ;  /* 0x000000102b277819 */ /* 0x040fe400000006ff */
[----:B------:R-:W-:Y:S02]  /*6710*/  LOP3.LUT R40, R43, 0xffff0000, RZ, 0xc0, !PT ;  /* 0xffff00002b287812 */ /* 0x000fe400078ec0ff */
[C---:B------:R-:W-:Y:S01]  /*6720*/  SHF.L.U32 R41, R48.reuse, 0x10, RZ ;  /* 0x0000001030297819 */ /* 0x040fe200000006ff */
[----:B------:R-:W-:Y:S01]  /*6730*/  UIADD3 UR5, UPT, UPT, UR5, 0xb0, URZ ;  /* 0x000000b005057890 */ /* 0x000fe2000fffe0ff */
[----:B------:R-:W-:Y:S02]  /*6740*/  LOP3.LUT R42, R48, 0xffff0000, RZ, 0xc0, !PT ;  /* 0xffff0000302a7812 */ /* 0x000fe400078ec0ff */
[C---:B------:R-:W-:Y:S01]  /*6750*/  SHF.L.U32 R43, R49.reuse, 0x10, RZ ;  /* 0x00000010312b7819 */ /* 0x040fe200000006ff */
[----:B------:R-:W-:Y:S01]  /*6760*/  UPRMT UR5, UR37, 0x654, UR5 ;  /* 0x0000065425057896 */ /* 0x000fe20008000005 */
[----:B------:R-:W-:Y:S02]  /*6770*/  LOP3.LUT R44, R49, 0xffff0000, RZ, 0xc0, !PT ;  /* 0xffff0000312c7812 */ /* 0x000fe400078ec0ff */
[C---:B------:R-:W-:Y:S02]  /*6780*/  SHF.L.U32 R45, R50.reuse, 0x10, RZ ;  /* 0x00000010322d7819 */ /* 0x040fe400000006ff */
[----:B------:R-:W-:Y:S02]  /*6790*/  LOP3.LUT R46, R50, 0xffff0000, RZ, 0xc0, !PT ;  /* 0xffff0000322e7812 */ /* 0x000fe400078ec0ff */
[C---:B------:R-:W-:Y:S02]  /*67a0*/  SHF.L.U32 R47, R51.reuse, 0x10, RZ ;  /* 0x00000010332f7819 */ /* 0x040fe400000006ff */
[----:B-1----:R-:W-:Y:S01]  /*67b0*/  SYNCS.ARRIVE.TRANS64.RED.A1T0 RZ, [UR5], RZ ;  /* 0x000000ffffff79a7 */ /* 0x002fe20008100405 */
[----:B------:R-:W-:Y:S01]  /*67c0*/  LOP3.LUT R48, R51, 0xffff0000, RZ, 0xc0, !PT ;  /* 0xffff000033307812 */ /* 0x000fe200078ec0ff */
[C---:B------:R-:W-:Y:S01]  /*67d0*/  FMUL R4, R33.reuse, R4 ;  /* 0x0000000421047220 */ /* 0x040fe20000400000 */
[C---:B------:R-:W-:Y:S01]  /*67e0*/  FMUL R5, R33.reuse, R5 ;  /* 0x0000000521057220 */ /* 0x040fe20000400000 */
[C---:B------:R-:W-:Y:S01]  /*67f0*/  FMUL R6, R33.reuse, R6 ;  /* 0x0000000621067220 */ /* 0x040fe20000400000 */
[----:B------:R-:W-:Y:S01]  /*6800*/  FMUL R7, R33, R7 ;  /* 0x0000000721077220 */ /* 0x000fe20000400000 */
[C---:B------:R-:W-:Y:S01]  /*6810*/  FFMA R4, R35.reuse, R20, R4 ;  /* 0x0000001423047223 */ /* 0x040fe20000000004 */
[C---:B------:R-:W-:Y:S01]  /*6820*/  FFMA R5, R35.reuse, R21, R5 ;  /* 0x0000001523057223 */ /* 0x040fe20000000005 */
[C---:B------:R-:W-:Y:S01]  /*6830*/  FFMA R6, R35.reuse, R34, R6 ;  /* 0x0000002223067223 */ /* 0x040fe20000000006 */
[----:B------:R-:W-:Y:S01]  /*6840*/  FFMA R7, R35, R36, R7 ;  /* 0x0000002423077223 */ /* 0x000fe20000000007 */
[C---:B------:R-:W-:Y:S01]  /*6850*/  FMUL R8, R33.reuse, R8 ;  /* 0x0000000821087220 */ /* 0x040fe20000400000 */
[----:B------:R-:W-:Y:S01]  /*6860*/  FMUL R9, R33, R9 ;  /* 0x0000000921097220 */ /* 0x000fe20000400000 */
[----:B------:R-:W-:Y:S01]  /*6870*/  F2FP.BF16.F32.PACK_AB R4, R5, R4 ;  /* 0x000000040504723e */ /* 0x000fe200000010ff */
[----:B------:R-:W-:Y:S01]  /*6880*/  FMUL R10, R33, R10 ;  /* 0x0000000a210a7220 */ /* 0x000fe20000400000 */
[----:B------:R-:W-:Y:S01]  /*6890*/  F2FP.BF16.F32.PACK_AB R5, R7, R6 ;  /* 0x000000060705723e */ /* 0x000fe200000010ff */
[C---:B------:R-:W-:Y:S01]  /*68a0*/  FFMA R8, R35.reuse, R37, R8 ;  /* 0x0000002523087223 */ /* 0x040fe20000000008 */
[----:B------:R-:W-:Y:S01]  /*68b0*/  FFMA R9, R35, R38, R9 ;  /* 0x0000002623097223 */ /* 0x000fe20000000009 */
[C---:B------:R-:W-:Y:S01]  /*68c0*/  FMUL R11, R33.reuse, R11 ;  /* 0x0000000b210b7220 */ /* 0x040fe20000400000 */
[C---:B------:R-:W-:Y:S01]  /*68d0*/  FMUL R0, R33.reuse, R12 ;  /* 0x0000000c21007220 */ /* 0x040fe20000400000 */
[----:B------:R-:W-:Y:S01]  /*68e0*/  FMUL R2, R33, R13 ;  /* 0x0000000d21027220 */ /* 0x000fe20000400000 */
[----:B------:R-:W-:Y:S01]  /*68f0*/  FFMA R10, R35, R39, R10 ;  /* 0x00000027230a7223 */ /* 0x000fe2000000000a */
[----:B------:R-:W-:Y:S01]  /*6900*/  FMUL R3, R33, R14 ;  /* 0x0000000e21037220 */ /* 0x000fe20000400000 */
[----:B------:R-:W-:Y:S01]  /*6910*/  F2FP.BF16.F32.PACK_AB R6, R9, R8 ;  /* 0x000000080906723e */ /* 0x000fe200000010ff */
[----:B------:R-:W-:Y:S01]  /*6920*/  FFMA R11, R35, R40, R11 ;  /* 0x00000028230b7223 */ /* 0x000fe2000000000b */
[C---:B------:R-:W-:Y:S01]  /*6930*/  FMUL R15, R33.reuse, R15 ;  /* 0x0000000f210f7220 */ /* 0x040fe20000400000 */
[----:B------:R-:W-:Y:S01]  /*6940*/  FMUL R12, R33, R16 ;  /* 0x00000010210c7220 */ /* 0x000fe20000400000 */
[----:B------:R-:W-:Y:S01]  /*6950*/  FFMA R0, R35, R41, R0 ;  /* 0x0000002923007223 */ /* 0x000fe20000000000 */
[----:B------:R-:W-:Y:S01]  /*6960*/  MOV R8, UR43 ;  /* 0x0000002b00087c02 */ /* 0x000fe20008000f00 */
[----:B------:R-:W-:Y:S01]  /*6970*/  FMUL R13, R33, R17 ;  /* 0x00000011210d7220 */ /* 0x000fe20000400000 */
[----:B------:R-:W-:Y:S01]  /*6980*/  FFMA R2, R35, R42, R2 ;  /* 0x0000002a23027223 */ /* 0x000fe20000000002 */
[----:B------:R-:W-:Y:S01]  /*6990*/  FMUL R14, R33, R18 ;  /* 0x00000012210e7220 */ /* 0x000fe20000400000 */
[C---:B------:R-:W-:Y:S01]  /*69a0*/  FFMA R3, R35.reuse, R43, R3 ;  /* 0x0000002b23037223 */ /* 0x040fe20000000003 */
[----:B------:R-:W-:Y:S01]  /*69b0*/  FFMA R15, R35, R44, R15 ;  /* 0x0000002c230f7223 */ /* 0x000fe2000000000f */
[----:B------:R-:W-:Y:S01]  /*69c0*/  FMUL R19, R33, R19 ;  /* 0x0000001321137220 */ /* 0x000fe20000400000 */
[C---:B------:R-:W-:Y:S01]  /*69d0*/  FFMA R12, R35.reuse, R45, R12 ;  /* 0x0000002d230c7223 */ /* 0x040fe2000000000c */
[----:B------:R-:W-:Y:S01]  /*69e0*/  LEA R8, R8, R64, 0xb ;  /* 0x0000004008087211 */ /* 0x000fe200078e58ff */
        /* <DEDUP_REMOVED lines=22> */
[----:B------:R-:W-:Y:S02]  /*6b50*/  UIADD3 UR5, UPT, UPT, UR41, 0x20, URZ ;  /* 0x0000002029057890 */ /* 0x000fe4000fffe0ff */
[----:B------:R-:W-:Y:S02]  /*6b60*/  UIADD3 UR4, UPT, UPT, UR10, 0x200, URZ ;  /* 0x000002000a047890 */ /* 0x000fe4000fffe0ff */
[----:B------:R-:W-:Y:S01]  /*6b70*/  UIADD3.X UR9, UPT, UPT, URZ, UR55, URZ, UP0, !UPT ;  /* 0x00000037ff097290 */ /* 0x000fe200087fe4ff */
[----:B------:R-:W-:Y:S01]  /*6b80*/  UMOV UR6, UR42 ;  /* 0x0000002a00067c82 */ /* 0x000fe20008000000 */
[----:B------:R-:W-:Y:S07]  /*6b90*/  UMOV UR7, UR36 ;  /* 0x0000002400077c82 */ /* 0x000fee0008000000 */
[----:B------:R2:W-:Y:S02]  /*6ba0*/  UTMASTG.3D [UR4], [UR8] ;  /* 0x00000004080073b5 */ /* 0x0005e40008010000 */
[----:B--2---:R0:W-:Y:S02]  /*6bb0*/  UTMACMDFLUSH ;  /* 0x00000000000079b7 */ /* 0x0041e40000000000 */
.L_x_105:
[----:B------:R-:W-:Y:S05]  /*6bc0*/  BSYNC.RECONVERGENT B0 ;  /* 0x0000000000007941 */ /* 0x000fea0003800200 */
.L_x_104:
[----:B------:R-:W-:Y:S01]  /*6bd0*/  UIADD3 UR43, UPT, UPT, UR43, 0x1, URZ ;  /* 0x000000012b2b7890 */ /* 0x000fe2000fffe0ff */
[----:B------:R-:W-:Y:S03]  /*6be0*/  BSSY.RECONVERGENT B0, `(.L_x_106) ;  /* 0x0000008000007945 */ /* 0x000fe60003800200 */
[----:B------:R-:W-:Y:S04]  /*6bf0*/  UISETP.NE.AND UP0, UPT, UR43, 0x3, UPT ;  /* 0x000000032b00788c */ /* 0x000fe8000bf05270 */
[----:B------:R-:W-:Y:S02]  /*6c00*/  UISETP.EQ.XOR UP1, UPT, UR40, 0x3, !UP0 ;  /* 0x000000032800788c */ /* 0x000fe4000c722a70 */
[----:B------:R-:W-:Y:S02]  /*6c10*/  USEL UR56, UR43, URZ, UP0 ;  /* 0x000000ff2b387287 */ /* 0x000fe40008000000 */
[----:B------:R-:W-:Y:S04]  /*6c20*/  USEL UR4, URZ, 0x1, !UP1 ;  /* 0x00000001ff047887 */ /* 0x000fe8000c800000 */
[----:B------:R-:W-:Y:S01]  /*6c30*/  ULOP3.LUT UR51, UR51, UR4, URZ, 0x3c, !UPT ;  /* 0x0000000433337292 */ /* 0x000fe2000f8e3cff */
[----:B------:R-:W-:Y:S11]  /*6c40*/  @P0 BRA `(.L_x_107) ;  /* 0x0000000000040947 */ /* 0x000ff60003800000 */
[----:B------:R-:W-:Y:S04]  /*6c50*/  DEPBAR.LE SB0, 0x1 ;  /* 0x000080400000791a */ /* 0x000fe80000000000 */
.L_x_107:
[----:B------:R-:W-:Y:S05]  /*6c60*/  BSYNC.RECONVERGENT B0 ;  /* 0x0000000000007941 */ /* 0x000fea0003800200 */
.L_x_106:
[----:B------:R-:W-:Y:S01]  /*6c70*/  BAR.SYNC.DEFER_BLOCKING 0x1, 0x80 ;  /* 0x0042000000007b1d */ /* 0x000fe20000010000 */
[----:B------:R-:W-:Y:S01]  /*6c80*/  UISETP.NE.AND UP0, UPT, UR50, -0x2, UPT ;  /* 0xfffffffe3200788c */ /* 0x000fe2000bf05270 */
[----:B------:R-:W-:Y:S08]  /*6c90*/  IADD3 R31, PT, PT, R31, 0x1, RZ ;  /* 0x000000011f1f7810 */ /* 0x000ff00007ffe0ff */
[----:B------:R-:W-:Y:S05]  /*6ca0*/  BRA.U !UP0, `(.L_x_108) ;  /* 0x0000000108287547 */ /* 0x000fea000b800000 */
[----:B------:R-:W-:Y:S01]  /*6cb0*/  ISETP.NE.AND P0, PT, R74, RZ, PT ;  /* 0x000000ff4a00720c */ /* 0x000fe20003f05270 */
[----:B------:R-:W-:Y:S01]  /*6cc0*/  IMAD.U32 R2, RZ, RZ, UR49 ;  /* 0x00000031ff027e24 */ /* 0x000fe2000f8e00ff */
[----:B------:R-:W-:Y:S01]  /*6cd0*/  UIADD3 UR49, UPT, UPT, UR49, 0x1, URZ ;  /* 0x0000000131317890 */ /* 0x000fe2000fffe0ff */
[----:B------:R-:W-:Y:S03]  /*6ce0*/  IMAD.U32 R0, RZ, RZ, UR37 ;  /* 0x00000025ff007e24 */ /* 0x000fe6000f8e00ff */
[----:B------:R-:W-:Y:S04]  /*6cf0*/  UISETP.NE.AND UP0, UPT, UR49, 0x3, UPT ;  /* 0x000000033100788c */ /* 0x000fe8000bf05270 */
[----:B------:R-:W-:Y:S03]  /*6d00*/  USEL UR49, UR49, URZ, UP0 ;  /* 0x000000ff31317287 */ /* 0x000fe60008000000 */
[----:B------:R-:W-:Y:S05]  /*6d10*/  @P0 LEA R2, R2, UR48, 0x3 ;  /* 0x0000003002020c11 */ /* 0x000fea000f8e18ff */
[----:B------:R-:W-:Y:S05]  /*6d20*/  @P0 VIADD R2, R2, 0x48 ;  /* 0x0000004802020836 */ /* 0x000fea0000000000 */
[----:B------:R-:W-:Y:S04]  /*6d30*/  @P0 PRMT R0, R0, 0x654, R2 ;  /* 0x0000065400000816 */ /* 0x000fe80000000002 */
[----:B------:R2:W-:Y:S03]  /*6d40*/  @P0 SYNCS.ARRIVE.TRANS64.RED.A1T0 RZ, [R0+URZ], RZ ;  /* 0x000000ff00ff09a7 */ /* 0x0005e600081004ff */
.L_x_108:
[----:B------:R-:W-:Y:S01]  /*6d50*/  ISETP.NE.AND P2, PT, R71, RZ, PT ;  /* 0x000000ff4700720c */ /* 0x000fe20003f45270 */
[----:B------:R-:W-:Y:S01]  /*6d60*/  UIADD3 UR50, UPT, UPT, UR50, 0x2, URZ ;  /* 0x0000000232327890 */ /* 0x000fe2000fffe0ff */
[----:B------:R-:W-:Y:S01]  /*6d70*/  ISETP.NE.AND P0, PT, R73, 0x2, PT ;  /* 0x000000024900780c */ /* 0x000fe20003f05270 */
[----:B------:R-:W-:Y:S01]  /*6d80*/  IMAD.IADD R20, R29, 0x1, R58 ;  /* 0x000000011d147824 */ /* 0x000fe200078e023a */
[----:B------:R-:W-:Y:S01]  /*6d90*/  ISETP.NE.AND P1, PT, R31, 0x4, PT ;  /* 0x000000041f00780c */ /* 0x000fe20003f25270 */
[----:B------:R-:W-:Y:S01]  /*6da0*/  IMAD.IADD R21, R30, 0x1, R59 ;  /* 0x000000011e157824 */ /* 0x000fe200078e023b */
[----:B------:R-:W-:Y:S02]  /*6db0*/  SEL R2, RZ, 0x1, P0 ;  /* 0x00000001ff027807 */ /* 0x000fe40000000000 */
[----:B--2---:R-:W-:Y:S02]  /*6dc0*/  SEL R0, RZ, 0x1, P1 ;  /* 0x00000001ff007807 */ /* 0x004fe40000800000 */
[----:B------:R-:W-:Y:S02]  /*6dd0*/  LOP3.LUT R67, R67, R2, RZ, 0x3c, !PT ;  /* 0x0000000243437212 */ /* 0x000fe400078e3cff */
[----:B------:R-:W-:Y:S02]  /*6de0*/  LOP3.LUT R68, R68, R0, RZ, 0x3c, !PT ;  /* 0x0000000044447212 */ /* 0x000fe400078e3cff */
[----:B------:R-:W-:Y:S02]  /*6df0*/  @P2 R2UR UR36, R66 ;  /* 0x00000000422422ca */ /* 0x000fe400000e0000 */
[----:B------:R-:W-:Y:S02]  /*6e00*/  SEL R73, R73, RZ, P0 ;  /* 0x000000ff49497207 */ /* 0x000fe40000000000 */
[----:B------:R-:W-:Y:S01]  /*6e10*/  SEL R31, R31, RZ, P1 ;  /* 0x000000ff1f1f7207 */ /* 0x000fe20000800000 */
[----:B------:R-:W-:Y:S10]  /*6e20*/  @P2 BRA `(.L_x_109) ;  /* 0xffffffdc00e02947 */ /* 0x000ff4000383ffff */
[----:B------:R-:W-:-:S09]  /*6e30*/  UISETP.NE.AND UP0, UPT, UR53, URZ, UPT ;  /* 0x000000ff3500728c */ /* 0x000fd2000bf05270 */
[----:B------:R-:W-:Y:S05]  /*6e40*/  BRA.U !UP0, `(.L_x_110) ;  /* 0x0000000108487547 */ /* 0x000fea000b800000 */
[----:B------:R-:W2:Y:S02]  /*6e50*/  LDCU.64 UR4, c[0x0][0x890] ;  /* 0x00011200ff0477ac */ /* 0x000ea40008000a00 */
[----:B--2---:R-:W-:-:S04]  /*6e60*/  UISETP.NE.U32.AND UP0, UPT, UR4, URZ, UPT ;  /* 0x000000ff0400728c */ /* 0x004fc8000bf05070 */
[----:B------:R-:W-:-:S09]  /*6e70*/  UISETP.NE.AND.EX UP0, UPT, UR5, URZ, UPT, UP0 ;  /* 0x000000ff0500728c */ /* 0x000fd2000bf05300 */
[----:B------:R-:W-:Y:S05]  /*6e80*/  BRA.U UP0, `(.L_x_111) ;  /* 0x00000001000c7547 */ /* 0x000fea000b800000 */
[----:B------:R-:W-:-:S13]  /*6e90*/  FSETP.NEU.AND P0, PT, R35, RZ, PT ;  /* 0x000000ff2300720b */ /* 0x000fda0003f0d000 */
[----:B------:R-:W-:Y:S05]  /*6ea0*/  @!P0 EXIT ;  /* 0x000000000000894d */ /* 0x000fea0003800000 */
[----:B------:R-:W-:Y:S05]  /*6eb0*/  BRA `(.L_x_110) ;  /* 0x00000000002c7947 */ /* 0x000fea0003800000 */
.L_x_111:
[----:B------:R-:W-:Y:S01]  /*6ec0*/  ISETP.NE.AND P0, PT, R72, RZ, PT ;  /* 0x000000ff4800720c */ /* 0x000fe20003f05270 */
[----:B------:R-:W-:-:S12]  /*6ed0*/  BSSY.RECONVERGENT B0, `(.L_x_110) ;  /* 0x0000009000007945 */ /* 0x000fd80003800200 */
[----:B------:R-:W-:Y:S05]  /*6ee0*/  @P0 BRA `(.L_x_112) ;  /* 0x0000000000140947 */ /* 0x000fea0003800000 */
[----:B------:R-:W2:Y:S02]  /*6ef0*/  LDCU.64 UR4, c[0x0][0x888] ;  /* 0x00011100ff0477ac */ /* 0x000ea40008000a00 */
[----:B--2---:R-:W-:-:S04]  /*6f00*/  ISETP.NE.U32.AND P0, PT, RZ, UR4, PT ;  /* 0x00000004ff007c0c */ /* 0x004fc8000bf05070 */
[----:B------:R-:W-:-:S13]  /*6f10*/  ISETP.NE.AND.EX P0, PT, RZ, UR5, PT, P0 ;  /* 0x00000005ff007c0c */ /* 0x000fda000bf05300 */
[----:B------:R-:W-:Y:S05]  /*6f20*/  @!P0 EXIT ;  /* 0x000000000000894d */ /* 0x000fea0003800000 */
[----:B------:R-:W-:Y:S05]  /*6f30*/  BRA `(.L_x_113) ;  /* 0x0000000000087947 */ /* 0x000fea0003800000 */
.L_x_112:
[----:B------:R-:W-:-:S13]  /*6f40*/  FSETP.NEU.AND P0, PT, R35, RZ, PT ;  /* 0x000000ff2300720b */ /* 0x000fda0003f0d000 */
[----:B------:R-:W-:Y:S05]  /*6f50*/  @!P0 EXIT ;  /* 0x000000000000894d */ /* 0x000fea0003800000 */
.L_x_113:
[----:B------:R-:W-:Y:S05]  /*6f60*/  BSYNC.RECONVERGENT B0 ;  /* 0x0000000000007941 */ /* 0x000fea0003800200 */
.L_x_110:
[----:B------:R-:W-:Y:S01]  /*6f70*/  ULEA UR4, UR49, UR48, 0x3 ;  /* 0x0000003031047291 */ /* 0x000fe2000f8e18ff */
[----:B------:R-:W-:-:S04]  /*6f80*/  DEPBAR.LE SB0, 0x0 ;  /* 0x000080000000791a */ /* 0x000fc80000000000 */
[----:B------:R-:W-:-:S04]  /*6f90*/  UIADD3 UR4, UPT, UPT, UR4, 0x48, URZ ;  /* 0x0000004804047890 */ /* 0x000fc8000fffe0ff */
[----:B------:R-:W-:-:S09]  /*6fa0*/  UPRMT UR4, UR37, 0x654, UR4 ;  /* 0x0000065425047896 */ /* 0x000fd20008000004 */
[----:B------:R-:W-:Y:S01]  /*6fb0*/  SYNCS.ARRIVE.TRANS64.RED.A1T0 RZ, [UR4], RZ ;  /* 0x000000ffffff79a7 */ /* 0x000fe20008100404 */
[----:B------:R-:W-:Y:S05]  /*6fc0*/  EXIT ;  /* 0x000000000000794d */ /* 0x000fea0003800000 */
.L_x_19:
[----:B--2---:R2:W1:Y:S02]  /*6fd0*/  SYNCS.PHASECHK.TRANS64.TRYWAIT P0, [R2+URZ+0xe0], R3 ;  /* 0x0000e003020075a7 */ /* 0x00446400080011ff */
[----:B-1----:R-:W-:Y:S05]  /*6fe0*/  @!P0 NANOSLEEP.SYNCS 0x989680 ;  /* 0x009896800000895d */ /* 0x002fea0003900000 */
[----:B------:R-:W1:Y:S02]  /*6ff0*/  @!P0 SYNCS.PHASECHK.TRANS64 P0, [R2+URZ+0xe0], R3 ;  /* 0x0000e003020085a7 */ /* 0x000e6400080010ff */
[----:B-1----:R-:W-:Y:S05]  /*7000*/  @!P0 BRA `(.L_x_19) ;  /* 0xfffffffc00f08947 */ /* 0x002fea000383ffff */
[----:B------:R-:W-:Y:S05]  /*7010*/  BRA `(.L_x_114) ;  /* 0xffffffa400607947 */ /* 0x000fea000383ffff */
.L_x_22:
[----:B-1----:R-:W-:-:S07]  /*7020*/  MOV R2, UR33 ;  /* 0x0000002100027c02 */ /* 0x002fce0008000f00 */
.L_x_115:
[----:B-1----:R1:W2:Y:S02]  /*7030*/  SYNCS.PHASECHK.TRANS64.TRYWAIT P0, [R2+URZ+0x18], R4 ;  /* 0x00001804020075a7 */ /* 0x0022a400080011ff */
[----:B--2---:R-:W-:Y:S05]  /*7040*/  @!P0 NANOSLEEP.SYNCS 0x989680 ;  /* 0x009896800000895d */ /* 0x004fea0003900000 */
[----:B------:R-:W2:Y:S02]  /*7050*/  @!P0 SYNCS.PHASECHK.TRANS64 P0, [R2+URZ+0x18], R4 ;  /* 0x00001804020085a7 */ /* 0x000ea400080010ff */
[----:B--2---:R-:W-:Y:S05]  /*7060*/  @!P0 BRA `(.L_x_115) ;  /* 0xfffffffc00f08947 */ /* 0x004fea000383ffff */
[----:B------:R-:W-:Y:S05]  /*7070*/  BRA `(.L_x_21) ;  /* 0xffffffa400b07947 */ /* 0x000fea000383ffff */
.L_x_28:
[----:B-1----:R-:W-:-:S07]  /*7080*/  MOV R2, UR33 ;  /* 0x0000002100027c02 */ /* 0x002fce0008000f00 */
.L_x_116:
[----:B-1----:R1:W2:Y:S02]  /*7090*/  SYNCS.PHASECHK.TRANS64.TRYWAIT P0, [R2+URZ+0x18], R4 ;  /* 0x00001804020075a7 */ /* 0x0022a400080011ff */
[----:B--2---:R-:W-:Y:S05]  /*70a0*/  @!P0 NANOSLEEP.SYNCS 0x989680 ;  /* 0x009896800000895d */ /* 0x004fea0003900000 */
[----:B------:R-:W2:Y:S02]  /*70b0*/  @!P0 SYNCS.PHASECHK.TRANS64 P0, [R2+URZ+0x18], R4 ;  /* 0x00001804020085a7 */ /* 0x000ea400080010ff */
[----:B--2---:R-:W-:Y:S05]  /*70c0*/  @!P0 BRA `(.L_x_116) ;  /* 0xfffffffc00f08947 */ /* 0x004fea000383ffff */
[----:B------:R-:W-:Y:S05]  /*70d0*/  BRA `(.L_x_27) ;  /* 0xffffffa800847947 */ /* 0x000fea000383ffff */
.L_x_32:
[----:B-1----:R1:W2:Y:S02]  /*70e0*/  SYNCS.PHASECHK.TRANS64.TRYWAIT P0, [R2+URZ+0x70], R3 ;  /* 0x00007003020075a7 */ /* 0x0022a400080011ff */
[----:B--2---:R-:W-:Y:S05]  /*70f0*/  @!P0 NANOSLEEP.SYNCS 0x989680 ;  /* 0x009896800000895d */ /* 0x004fea0003900000 */
[----:B------:R-:W2:Y:S02]  /*7100*/  @!P0 SYNCS.PHASECHK.TRANS64 P0, [R2+URZ+0x70], R3 ;  /* 0x00007003020085a7 */ /* 0x000ea400080010ff */
[----:B--2---:R-:W-:Y:S05]  /*7110*/  @!P0 BRA `(.L_x_32) ;  /* 0xfffffffc00f08947 */ /* 0x004fea000383ffff */
[----:B------:R-:W-:Y:S05]  /*7120*/  BRA `(.L_x_117) ;  /* 0xffffffac00387947 */ /* 0x000fea000383ffff */
.L_x_36:
[----:B----4-:R-:W-:-:S07]  /*7130*/  MOV R0, UR5 ;  /* 0x0000000500007c02 */ /* 0x010fce0008000f00 */
.L_x_118:
[----:B-1----:R1:W2:Y:S02]  /*7140*/  SYNCS.PHASECHK.TRANS64.TRYWAIT P0, [R0+URZ], R2 ;  /* 0x00000002000075a7 */ /* 0x0022a400080011ff */
[----:B--2---:R-:W-:Y:S05]  /*7150*/  @!P0 NANOSLEEP.SYNCS 0x989680 ;  /* 0x009896800000895d */ /* 0x004fea0003900000 */
[----:B------:R-:W2:Y:S02]  /*7160*/  @!P0 SYNCS.PHASECHK.TRANS64 P0, [R0+URZ], R2 ;  /* 0x00000002000085a7 */ /* 0x000ea400080010ff */
[----:B--2---:R-:W-:Y:S05]  /*7170*/  @!P0 BRA `(.L_x_118) ;  /* 0xfffffffc00f08947 */ /* 0x004fea000383ffff */
[----:B------:R-:W-:Y:S05]  /*7180*/  BRA `(.L_x_119) ;  /* 0xffffffb000a87947 */ /* 0x000fea000383ffff */
.L_x_37:
[----:B----4-:R-:W-:-:S07]  /*7190*/  MOV R0, UR5 ;  /* 0x0000000500007c02 */ /* 0x010fce0008000f00 */
.L_x_120:
[----:B-1----:R1:W2:Y:S02]  /*71a0*/  SYNCS.PHASECHK.TRANS64.TRYWAIT P0, [R0+URZ], R2 ;  /* 0x00000002000075a7 */ /* 0x0022a400080011ff */
[----:B--2---:R-:W-:Y:S05]  /*71b0*/  @!P0 NANOSLEEP.SYNCS 0x989680 ;  /* 0x009896800000895d */ /* 0x004fea0003900000 */
[----:B------:R-:W2:Y:S02]  /*71c0*/  @!P0 SYNCS.PHASECHK.TRANS64 P0, [R0+URZ], R2 ;  /* 0x00000002000085a7 */ /* 0x000ea400080010ff */
[----:B--2---:R-:W-:Y:S05]  /*71d0*/  @!P0 BRA `(.L_x_120) ;  /* 0xfffffffc00f08947 */ /* 0x004fea000383ffff */
[----:B------:R-:W-:Y:S05]  /*71e0*/  BRA `(.L_x_121) ;  /* 0xffffffb000b47947 */ /* 0x000fea000383ffff */
.L_x_40:
[----:B-1----:R1:W2:Y:S02]  /*71f0*/  SYNCS.PHASECHK.TRANS64.TRYWAIT P0, [R0+URZ+0xd0], R4 ;  /* 0x0000d004000075a7 */ /* 0x0022a400080011ff */
[----:B--2---:R-:W-:Y:S05]  /*7200*/  @!P0 NANOSLEEP.SYNCS 0x989680 ;  /* 0x009896800000895d */ /* 0x004fea0003900000 */
[----:B------:R-:W2:Y:S02]  /*7210*/  @!P0 SYNCS.PHASECHK.TRANS64 P0, [R0+URZ+0xd0], R4 ;  /* 0x0000d004000085a7 */ /* 0x000ea400080010ff */
[----:B--2---:R-:W-:Y:S05]  /*7220*/  @!P0 BRA `(.L_x_40) ;  /* 0xfffffffc00f08947 */ /* 0x004fea000383ffff */
[----:B------:R-:W-:Y:S05]  /*7230*/  BRA `(.L_x_122) ;  /* 0xffffffb400107947 */ /* 0x000fea000383ffff */
.L_x_41:
[----:B------:R-:W-:-:S07]  /*7240*/  MOV R0, UR5 ;  /* 0x0000000500007c02 */ /* 0x000fce0008000f00 */
.L_x_123:
[----:B-1----:R1:W2:Y:S02]  /*7250*/  SYNCS.PHASECHK.TRANS64.TRYWAIT P0, [R0+URZ+0x80], R5 ;  /* 0x00008005000075a7 */ /* 0x0022a400080011ff */
[----:B--2---:R-:W-:Y:S05]  /*7260*/  @!P0 NANOSLEEP.SYNCS 0x989680 ;  /* 0x009896800000895d */ /* 0x004fea0003900000 */
[----:B------:R-:W2:Y:S02]  /*7270*/  @!P0 SYNCS.PHASECHK.TRANS64 P0, [R0+URZ+0x80], R5 ;  /* 0x00008005000085a7 */ /* 0x000ea400080010ff */
[----:B--2---:R-:W-:Y:S05]  /*7280*/  @!P0 BRA `(.L_x_123) ;  /* 0xfffffffc00f08947 */ /* 0x004fea000383ffff */
[----:B------:R-:W-:Y:S05]  /*7290*/  BRA `(.L_x_124) ;  /* 0xffffffb400207947 */ /* 0x000fea000383ffff */
.L_x_42:
[----:B-1----:R1:W2:Y:S02]  /*72a0*/  SYNCS.PHASECHK.TRANS64.TRYWAIT P1, [R0+URZ+0x70], R4 ;  /* 0x00007004000075a7 */ /* 0x0022a400080211ff */
[----:B--2---:R-:W-:Y:S05]  /*72b0*/  @!P1 NANOSLEEP.SYNCS 0x989680 ;  /* 0x009896800000995d */ /* 0x004fea0003900000 */
[----:B------:R-:W2:Y:S02]  /*72c0*/  @!P1 SYNCS.PHASECHK.TRANS64 P1, [R0+URZ+0x70], R4 ;  /* 0x00007004000095a7 */ /* 0x000ea400080210ff */
[----:B--2---:R-:W-:Y:S05]  /*72d0*/  @!P1 BRA `(.L_x_42) ;  /* 0xfffffffc00f09947 */ /* 0x004fea000383ffff */
[----:B------:R-:W-:Y:S05]  /*72e0*/  BRA `(.L_x_125) ;  /* 0xffffffb400507947 */ /* 0x000fea000383ffff */
.L_x_45:
[----:B------:R-:W-:-:S07]  /*72f0*/  MOV R0, UR5 ;  /* 0x0000000500007c02 */ /* 0x000fce0008000f00 */
.L_x_126:
[----:B-1----:R1:W2:Y:S02]  /*7300*/  SYNCS.PHASECHK.TRANS64.TRYWAIT P0, [R0+URZ+0x80], R2 ;  /* 0x00008002000075a7 */ /* 0x0022a400080011ff */
[----:B--2---:R-:W-:Y:S05]  /*7310*/  @!P0 NANOSLEEP.SYNCS 0x989680 ;  /* 0x009896800000895d */ /* 0x004fea0003900000 */
[----:B------:R-:W2:Y:S02]  /*7320*/  @!P0 SYNCS.PHASECHK.TRANS64 P0, [R0+URZ+0x80], R2 ;  /* 0x00008002000085a7 */ /* 0x000ea400080010ff */
[----:B--2---:R-:W-:Y:S05]  /*7330*/  @!P0 BRA `(.L_x_126) ;  /* 0xfffffffc00f08947 */ /* 0x004fea000383ffff */
[----:B------:R-:W-:Y:S05]  /*7340*/  BRA `(.L_x_44) ;  /* 0xffffffb400a47947 */ /* 0x000fea000383ffff */
.L_x_52:
[----:B-1----:R1:W2:Y:S02]  /*7350*/  SYNCS.PHASECHK.TRANS64.TRYWAIT P1, [R0+URZ+0x70], R2 ;  /* 0x00007002000075a7 */ /* 0x0022a400080211ff */
[----:B--2---:R-:W-:Y:S05]  /*7360*/  @!P1 NANOSLEEP.SYNCS 0x989680 ;  /* 0x009896800000995d */ /* 0x004fea0003900000 */
[----:B------:R-:W2:Y:S02]  /*7370*/  @!P1 SYNCS.PHASECHK.TRANS64 P1, [R0+URZ+0x70], R2 ;  /* 0x00007002000095a7 */ /* 0x000ea400080210ff */
[----:B--2---:R-:W-:Y:S05]  /*7380*/  @!P1 BRA `(.L_x_52) ;  /* 0xfffffffc00f09947 */ /* 0x004fea000383ffff */
[----:B------:R-:W-:Y:S05]  /*7390*/  BRA `(.L_x_127) ;  /* 0xffffffbc00347947 */ /* 0x000fea000383ffff */
.L_x_53:
[----:B------:R-:W-:-:S07]  /*73a0*/  MOV R2, UR6 ;  /* 0x0000000600027c02 */ /* 0x000fce0008000f00 */
.L_x_128:
[----:B-1----:R1:W2:Y:S02]  /*73b0*/  SYNCS.PHASECHK.TRANS64.TRYWAIT P0, [R2+URZ+0xb0], R0 ;  /* 0x0000b000020075a7 */ /* 0x0022a400080011ff */
[----:B--2---:R-:W-:Y:S05]  /*73c0*/  @!P0 NANOSLEEP.SYNCS 0x989680 ;  /* 0x009896800000895d */ /* 0x004fea0003900000 */
[----:B------:R-:W2:Y:S02]  /*73d0*/  @!P0 SYNCS.PHASECHK.TRANS64 P0, [R2+URZ+0xb0], R0 ;  /* 0x0000b000020085a7 */ /* 0x000ea400080010ff */
[----:B--2---:R-:W-:Y:S05]  /*73e0*/  @!P0 BRA `(.L_x_128) ;  /* 0xfffffffc00f08947 */ /* 0x004fea000383ffff */
[----:B------:R-:W-:Y:S05]  /*73f0*/  BRA `(.L_x_129) ;  /* 0xffffffbc00847947 */ /* 0x000fea000383ffff */
.L_x_56:
[----:B------:R-:W-:Y:S07]  /*7400*/  MOV R0, UR11 ;  /* 0x0000000b00007c02 */ /* 0x000fee0008000f00 */
.L_x_130:
[----:B-1----:R1:W2:Y:S02]  /*7410*/  SYNCS.PHASECHK.TRANS64.TRYWAIT P0, [R0+URZ], R2 ;  /* 0x00000002000075a7 */ /* 0x0022a400080011ff */
[----:B--2---:R-:W-:Y:S05]  /*7420*/  @!P0 NANOSLEEP.SYNCS 0x989680 ;  /* 0x009896800000895d */ /* 0x004fea0003900000 */
[----:B------:R-:W2:Y:S02]  /*7430*/  @!P0 SYNCS.PHASECHK.TRANS64 P0, [R0+URZ], R2 ;  /* 0x00000002000085a7 */ /* 0x000ea400080010ff */
[----:B--2---:R-:W-:Y:S05]  /*7440*/  @!P0 BRA `(.L_x_130) ;  /* 0xfffffffc00f08947 */ /* 0x004fea000383ffff */
[----:B------:R-:W-:Y:S05]  /*7450*/  BRA `(.L_x_55) ;  /* 0xffffffbc00a07947 */ /* 0x000fea000383ffff */
.L_x_59:
[----:B------:R-:W-:-:S07]  /*7460*/  MOV R0, UR6 ;  /* 0x0000000600007c02 */ /* 0x000fce0008000f00 */
.L_x_131:
[----:B--2---:R2:W4:Y:S02]  /*7470*/  SYNCS.PHASECHK.TRANS64.TRYWAIT P0, [R0+URZ], R2 ;  /* 0x00000002000075a7 */ /* 0x00452400080011ff */
[----:B----4-:R-:W-:Y:S05]  /*7480*/  @!P0 NANOSLEEP.SYNCS 0x989680 ;  /* 0x009896800000895d */ /* 0x010fea0003900000 */
[----:B------:R-:W4:Y:S02]  /*7490*/  @!P0 SYNCS.PHASECHK.TRANS64 P0, [R0+URZ], R2 ;  /* 0x00000002000085a7 */ /* 0x000f2400080010ff */
[----:B----4-:R-:W-:Y:S05]  /*74a0*/  @!P0 BRA `(.L_x_131) ;  /* 0xfffffffc00f08947 */ /* 0x010fea000383ffff */
[----:B------:R-:W-:Y:S05]  /*74b0*/  BRA `(.L_x_132) ;  /* 0xffffffc000cc7947 */ /* 0x000fea000383ffff */
.L_x_60:
[----:B------:R-:W-:-:S07]  /*74c0*/  MOV R0, UR6 ;  /* 0x0000000600007c02 */ /* 0x000fce0008000f00 */
.L_x_133:
[----:B-1----:R1:W2:Y:S02]  /*74d0*/  SYNCS.PHASECHK.TRANS64.TRYWAIT P0, [R0+URZ], R3 ;  /* 0x00000003000075a7 */ /* 0x0022a400080011ff */
[----:B--2---:R-:W-:Y:S05]  /*74e0*/  @!P0 NANOSLEEP.SYNCS 0x989680 ;  /* 0x009896800000895d */ /* 0x004fea0003900000 */
[----:B------:R-:W2:Y:S02]  /*74f0*/  @!P0 SYNCS.PHASECHK.TRANS64 P0, [R0+URZ], R3 ;  /* 0x00000003000085a7 */ /* 0x000ea400080010ff */
[----:B--2---:R-:W-:Y:S05]  /*7500*/  @!P0 BRA `(.L_x_133) ;  /* 0xfffffffc00f08947 */ /* 0x004fea000383ffff */
[----:B------:R-:W-:Y:S05]  /*7510*/  BRA `(.L_x_134) ;  /* 0xffffffc000d87947 */ /* 0x000fea000383ffff */
.L_x_61:
[----:B------:R-:W-:-:S07]  /*7520*/  MOV R0, UR6 ;  /* 0x0000000600007c02 */ /* 0x000fce0008000f00 */
.L_x_135:
[----:B-1----:R1:W2:Y:S02]  /*7530*/  SYNCS.PHASECHK.TRANS64.TRYWAIT P0, [R0+URZ], R3 ;  /* 0x00000003000075a7 */ /* 0x0022a400080011ff */
[----:B--2---:R-:W-:Y:S05]  /*7540*/  @!P0 NANOSLEEP.SYNCS 0x989680 ;  /* 0x009896800000895d */ /* 0x004fea0003900000 */
[----:B------:R-:W2:Y:S02]  /*7550*/  @!P0 SYNCS.PHASECHK.TRANS64 P0, [R0+URZ], R3 ;  /* 0x00000003000085a7 */ /* 0x000ea400080010ff */
[----:B--2---:R-:W-:Y:S05]  /*7560*/  @!P0 BRA `(.L_x_135) ;  /* 0xfffffffc00f08947 */ /* 0x004fea000383ffff */
[----:B------:R-:W-:Y:S05]  /*7570*/  BRA `(.L_x_136) ;  /* 0xffffffc000e47947 */ /* 0x000fea000383ffff */
.L_x_62:
[----:B-1----:R-:W-:-:S07]  /*7580*/  MOV R0, UR7 ;  /* 0x0000000700007c02 */ /* 0x002fce0008000f00 */
.L_x_137:
[----:B-1----:R1:W2:Y:S02]  /*7590*/  SYNCS.PHASECHK.TRANS64.TRYWAIT P0, [R0+URZ], R2 ;  /* 0x00000002000075a7 */ /* 0x0022a400080011ff */
[----:B--2---:R-:W-:Y:S05]  /*75a0*/  @!P0 NANOSLEEP.SYNCS 0x989680 ;  /* 0x009896800000895d */ /* 0x004fea0003900000 */
[----:B------:R-:W2:Y:S02]  /*75b0*/  @!P0 SYNCS.PHASECHK.TRANS64 P0, [R0+URZ], R2 ;  /* 0x00000002000085a7 */ /* 0x000ea400080010ff */
[----:B--2---:R-:W-:Y:S05]  /*75c0*/  @!P0 BRA `(.L_x_137) ;  /* 0xfffffffc00f08947 */ /* 0x004fea000383ffff */
[----:B------:R-:W-:Y:S05]  /*75d0*/  BRA `(.L_x_138) ;  /* 0xffffffc000f07947 */ /* 0x000fea000383ffff */
.L_x_67:
[----:B--2---:R2:W3:Y:S02]  /*75e0*/  SYNCS.PHASECHK.TRANS64.TRYWAIT P0, [R0+URZ+0x70], R2 ;  /* 0x00007002000075a7 */ /* 0x0044e400080011ff */
[----:B---3--:R-:W-:Y:S05]  /*75f0*/  @!P0 NANOSLEEP.SYNCS 0x989680 ;  /* 0x009896800000895d */ /* 0x008fea0003900000 */
[----:B------:R-:W3:Y:S02]  /*7600*/  @!P0 SYNCS.PHASECHK.TRANS64 P0, [R0+URZ+0x70], R2 ;  /* 0x00007002000085a7 */ /* 0x000ee400080010ff */
[----:B---3--:R-:W-:Y:S05]  /*7610*/  @!P0 BRA `(.L_x_67) ;  /* 0xfffffffc00f08947 */ /* 0x008fea000383ffff */
[----:B------:R-:W-:Y:S05]  /*7620*/  BRA `(.L_x_139) ;  /* 0xffffffc400e87947 */ /* 0x000fea000383ffff */
.L_x_70:
[----:B------:R-:W-:Y:S07]  /*7630*/  MOV R0, UR7 ;  /* 0x0000000700007c02 */ /* 0x000fee0008000f00 */
.L_x_140:
[----:B--2---:R2:W3:Y:S02]  /*7640*/  SYNCS.PHASECHK.TRANS64.TRYWAIT P0, [R0+URZ+0x68], R2 ;  /* 0x00006802000075a7 */ /* 0x0044e400080011ff */
[----:B---3--:R-:W-:Y:S05]  /*7650*/  @!P0 NANOSLEEP.SYNCS 0x989680 ;  /* 0x009896800000895d */ /* 0x008fea0003900000 */
[----:B------:R-:W3:Y:S02]  /*7660*/  @!P0 SYNCS.PHASECHK.TRANS64 P0, [R0+URZ+0x68], R2 ;  /* 0x00006802000085a7 */ /* 0x000ee400080010ff */
[----:B---3--:R-:W-:Y:S05]  /*7670*/  @!P0 BRA `(.L_x_140) ;  /* 0xfffffffc00f08947 */ /* 0x008fea000383ffff */
[----:B------:R-:W-:Y:S05]  /*7680*/  BRA `(.L_x_69) ;  /* 0xffffffc800c87947 */ /* 0x000fea000383ffff */
.L_x_73:
[----:B------:R-:W-:Y:S07]  /*7690*/  MOV R0, UR15 ;  /* 0x0000000f00007c02 */ /* 0x000fee0008000f00 */
.L_x_141:
[----:B-1----:R1:W2:Y:S02]  /*76a0*/  SYNCS.PHASECHK.TRANS64.TRYWAIT P0, [R0+URZ+0x48], R9 ;  /* 0x00004809000075a7 */ /* 0x0022a400080011ff */
[----:B--2---:R-:W-:Y:S05]  /*76b0*/  @!P0 NANOSLEEP.SYNCS 0x989680 ;  /* 0x009896800000895d */ /* 0x004fea0003900000 */
[----:B------:R-:W2:Y:S02]  /*76c0*/  @!P0 SYNCS.PHASECHK.TRANS64 P0, [R0+URZ+0x48], R9 ;  /* 0x00004809000085a7 */ /* 0x000ea400080010ff */
[----:B--2---:R-:W-:Y:S05]  /*76d0*/  @!P0 BRA `(.L_x_141) ;  /* 0xfffffffc00f08947 */ /* 0x004fea000383ffff */
[----:B------:R-:W-:Y:S05]  /*76e0*/  BRA `(.L_x_142) ;  /* 0xffffffcc00407947 */ /* 0x000fea000383ffff */
.L_x_74:
[----:B------:R-:W-:Y:S07]  /*76f0*/  MOV R0, UR13 ;  /* 0x0000000d00007c02 */ /* 0x000fee0008000f00 */
.L_x_143:
[----:B-1----:R1:W2:Y:S02]  /*7700*/  SYNCS.PHASECHK.TRANS64.TRYWAIT P0, [R0+URZ+0x48], R20 ;  /* 0x00004814000075a7 */ /* 0x0022a400080011ff */
[----:B--2---:R-:W-:Y:S05]  /*7710*/  @!P0 NANOSLEEP.SYNCS 0x989680 ;  /* 0x009896800000895d */ /* 0x004fea0003900000 */
[----:B------:R-:W2:Y:S02]  /*7720*/  @!P0 SYNCS.PHASECHK.TRANS64 P0, [R0+URZ+0x48], R20 ;  /* 0x00004814000085a7 */ /* 0x000ea400080010ff */
[----:B--2---:R-:W-:Y:S05]  /*7730*/  @!P0 BRA `(.L_x_143) ;  /* 0xfffffffc00f08947 */ /* 0x004fea000383ffff */
[----:B------:R-:W-:Y:S05]  /*7740*/  BRA `(.L_x_144) ;  /* 0xffffffcc00e07947 */ /* 0x000fea000383ffff */
.L_x_76:
[----:B------:R-:W-:-:S07]  /*7750*/  MOV R0, UR4 ;  /* 0x0000000400007c02 */ /* 0x000fce0008000f00 */
.L_x_145:
[----:B-1----:R1:W3:Y:S02]  /*7760*/  SYNCS.PHASECHK.TRANS64.TRYWAIT P0, [R0+URZ], R2 ;  /* 0x00000002000075a7 */ /* 0x0022e400080011ff */
[----:B---3--:R-:W-:Y:S05]  /*7770*/  @!P0 NANOSLEEP.SYNCS 0x989680 ;  /* 0x009896800000895d */ /* 0x008fea0003900000 */
[----:B------:R-:W3:Y:S02]  /*7780*/  @!P0 SYNCS.PHASECHK.TRANS64 P0, [R0+URZ], R2 ;  /* 0x00000002000085a7 */ /* 0x000ee400080010ff */
[----:B---3--:R-:W-:Y:S05]  /*7790*/  @!P0 BRA `(.L_x_145) ;  /* 0xfffffffc00f08947 */ /* 0x008fea000383ffff */
[----:B------:R-:W-:Y:S05]  /*77a0*/  BRA `(.L_x_146) ;  /* 0xffffffd0006c7947 */ /* 0x000fea000383ffff */
.L_x_77:
[----:B------:R-:W-:-:S07]  /*77b0*/  MOV R0, UR4 ;  /* 0x0000000400007c02 */ /* 0x000fce0008000f00 */
.L_x_147:
[----:B-1----:R1:W3:Y:S02]  /*77c0*/  SYNCS.PHASECHK.TRANS64.TRYWAIT P0, [R0+URZ], R2 ;  /* 0x00000002000075a7 */ /* 0x0022e400080011ff */
[----:B---3--:R-:W-:Y:S05]  /*77d0*/  @!P0 NANOSLEEP.SYNCS 0x989680 ;  /* 0x009896800000895d */ /* 0x008fea0003900000 */
[----:B------:R-:W3:Y:S02]  /*77e0*/  @!P0 SYNCS.PHASECHK.TRANS64 P0, [R0+URZ], R2 ;  /* 0x00000002000085a7 */ /* 0x000ee400080010ff */
[----:B---3--:R-:W-:Y:S05]  /*77f0*/  @!P0 BRA `(.L_x_147) ;  /* 0xfffffffc00f08947 */ /* 0x008fea000383ffff */
[----:B------:R-:W-:Y:S05]  /*7800*/  BRA `(.L_x_148) ;  /* 0xffffffd000787947 */ /* 0x000fea000383ffff */
.L_x_79:
[----:B--2---:R2:W4:Y:S02]  /*7810*/  SYNCS.PHASECHK.TRANS64.TRYWAIT P0, [R0+URZ+0x70], R2 ;  /* 0x00007002000075a7 */ /* 0x00452400080011ff */
[----:B----4-:R-:W-:Y:S05]  /*7820*/  @!P0 NANOSLEEP.SYNCS 0x989680 ;  /* 0x009896800000895d */ /* 0x010fea0003900000 */
[----:B------:R-:W4:Y:S02]  /*7830*/  @!P0 SYNCS.PHASECHK.TRANS64 P0, [R0+URZ+0x70], R2 ;  /* 0x00007002000085a7 */ /* 0x000f2400080010ff */
[----:B----4-:R-:W-:Y:S05]  /*7840*/  @!P0 BRA `(.L_x_79) ;  /* 0xfffffffc00f08947 */ /* 0x010fea000383ffff */
[----:B------:R-:W-:Y:S05]  /*7850*/  BRA `(.L_x_149) ;  /* 0xffffffd400687947 */ /* 0x000fea000383ffff */
.L_x_89:
[----:B-1----:R1:W3:Y:S02]  /*7860*/  SYNCS.PHASECHK.TRANS64.TRYWAIT P1, [R2+URZ+0x30], R4 ;  /* 0x00003004020075a7 */ /* 0x0022e400080211ff */
[----:B---3--:R-:W-:Y:S05]  /*7870*/  @!P1 NANOSLEEP.SYNCS 0x989680 ;  /* 0x009896800000995d */ /* 0x008fea0003900000 */
[----:B------:R-:W3:Y:S02]  /*7880*/  @!P1 SYNCS.PHASECHK.TRANS64 P1, [R2+URZ+0x30], R4 ;  /* 0x00003004020095a7 */ /* 0x000ee400080210ff */
[----:B---3--:R-:W-:Y:S05]  /*7890*/  @!P1 BRA `(.L_x_89) ;  /* 0xfffffffc00f09947 */ /* 0x008fea000383ffff */
[----:B------:R-:W-:Y:S05]  /*78a0*/  BRA `(.L_x_88) ;  /* 0xffffffe000687947 */ /* 0x000fea000383ffff */
.L_x_91:
[----:B-1----:R1:W2:Y:S02]  /*78b0*/  SYNCS.PHASECHK.TRANS64.TRYWAIT P0, [R44+URZ+0x90], R3 ;  /* 0x000090032c0075a7 */ /* 0x0022a400080011ff */
[----:B--2---:R-:W-:Y:S05]  /*78c0*/  @!P0 NANOSLEEP.SYNCS 0x989680 ;  /* 0x009896800000895d */ /* 0x004fea0003900000 */
[----:B------:R-:W2:Y:S02]  /*78d0*/  @!P0 SYNCS.PHASECHK.TRANS64 P0, [R44+URZ+0x90], R3 ;  /* 0x000090032c0085a7 */ /* 0x000ea400080010ff */
[----:B--2---:R-:W-:Y:S05]  /*78e0*/  @!P0 BRA `(.L_x_91) ;  /* 0xfffffffc00f08947 */ /* 0x004fea000383ffff */
[----:B------:R-:W-:Y:S05]  /*78f0*/  BRA `(.L_x_90) ;  /* 0xffffffe000b87947 */ /* 0x000fea000383ffff */
.L_x_102:
[----:B-1----:R1:W2:Y:S02]  /*7900*/  SYNCS.PHASECHK.TRANS64.TRYWAIT P0, [R2+URZ+0x30], R45 ;  /* 0x0000302d020075a7 */ /* 0x0022a400080011ff */
[----:B--2---:R-:W-:Y:S05]  /*7910*/  @!P0 NANOSLEEP.SYNCS 0x989680 ;  /* 0x009896800000895d */ /* 0x004fea0003900000 */
[----:B------:R-:W2:Y:S02]  /*7920*/  @!P0 SYNCS.PHASECHK.TRANS64 P0, [R2+URZ+0x30], R45 ;  /* 0x0000302d020085a7 */ /* 0x000ea400080010ff */
[----:B--2---:R-:W-:Y:S05]  /*7930*/  @!P0 BRA `(.L_x_102) ;  /* 0xfffffffc00f08947 */ /* 0x004fea000383ffff */
[----:B------:R-:W-:Y:S05]  /*7940*/  BRA `(.L_x_101) ;  /* 0xffffffe800c87947 */ /* 0x000fea000383ffff */
        .weak           $__internal_0_$__cuda_sm10x_tcgen05_guardrail_trap_col_being_dealloced_not_returned_by_alloc
        .type           $__internal_0_$__cuda_sm10x_tcgen05_guardrail_trap_col_being_dealloced_not_returned_by_alloc,@function
        .size           $__internal_0_$__cuda_sm10x_tcgen05_guardrail_trap_col_being_dealloced_not_returned_by_alloc,($__internal_1_$__cuda_sm10x_tcgen05_guardrail_trap_phase_invalid_during_alloc - $__internal_0_$__cuda_sm10x_tcgen05_guardrail_trap_col_being_dealloced_not_returned_by_alloc)
$__internal_0_$__cuda_sm10x_tcgen05_guardrail_trap_col_being_dealloced_not_returned_by_alloc:
[----:B------:R-:W-:Y:S05]  /*7950*/  BPT.TRAP 0x1 ;  /* 0x000000040000795c */ /* 0x000fea0000300000 */
[----:B------:R-:W-:-:S04]  /*7960*/  HFMA2 R3, -RZ, RZ, 0, 0 ;  /* 0x00000000ff037431 */ /* 0x000fc800000001ff */
[----:B------:R-:W-:Y:S05]  /*7970*/  RET.REL.NODEC R2 `(_ZN7cutlass13device_kernelINS_4gemm6kernel13GemmUniversalIN4cute5tupleIJiiiiEEENS1_10collective13CollectiveMmaINS1_35MainloopSm100TmaUmmaWarpSpecializedILi3ELi2ELi4ENS5_IJNS4_1CILi1EEESB_SB_EEEEENS5_IJNSA_ILi64EEESE_NSA_ILi128EEEEEENS_10bfloat16_tENS5_IJlSB_lEEESH_SI_NS4_8TiledMMAINS4_8MMA_AtomIJNS4_20SM100_MMA_F16BF16_SSISH_SH_fLi64ELi64ELNS4_4UMMA5MajorE0ELSN_0ELNSM_7ScaleInE0ELSO_0EEEEEENS4_6LayoutISC_NS5_IJNSA_ILi0EEESS_SS_EEEEENS5_IJNS4_10UnderscoreESV_SV_EEEEENS4_13SM90_TMA_LOADENS4_14ComposedLayoutINS4_7SwizzleILi3ELi4ELi3EEENS4_18smem_ptr_flag_bitsILi16EEENSR_INS5_IJNSA_ILi8EEESE_EEENS5_IJSE_SB_EEEEEEEvNS4_8identityESY_S18_vS19_EENS_8epilogue10collective18CollectiveEpilogueINS1B_23Sm100TmaWarpSpecializedILi3ELi2ELi16ELb1ELb0EEEJSG_NS5_IJNSR_ISE_SB_EENSR_INSA_ILi32EEESB_EEEEESH_SI_SH_SI_NS1B_6fusion15FusionCallbacksIS1F_NS1K_17LinearCombinationISH_fSH_fLNS_15FloatRoundStyleE2EEESG_S1J_JEEENS4_5SM1004TMEM4LOAD26SM100_TMEM_LOAD_16dp256b4xESY_NSZ_INS10_ILi2ELi4ELi3EEES13_NSR_INS5_IJS14_S1H_EEENS5_IJS1H_SB_EEEEEEENS4_17SM75_U32x4_LDSM_NENS4_14SM90_TMA_STOREES1Y_NS4_17SM90_U32x4_STSM_NENS4_39AutoVectorizingCopyWithAssumedAlignmentILi128EEEEEEvvEEEEvNT_6ParamsE) ;  /* 0xffffff8402a07950 */ /* 0x000fea0003c3ffff */
        .weak           $__internal_1_$__cuda_sm10x_tcgen05_guardrail_trap_phase_invalid_during_alloc
        .type           $__internal_1_$__cuda_sm10x_tcgen05_guardrail_trap_phase_invalid_during_alloc,@function
        .size           $__internal_1_$__cuda_sm10x_tcgen05_guardrail_trap_phase_invalid_during_alloc,($__internal_2_$__cuda_sm10x_tcgen05_guardrail_trap_unallocated_columns_being_dealloced - $__internal_1_$__cuda_sm10x_tcgen05_guardrail_trap_phase_invalid_during_alloc)
$__internal_1_$__cuda_sm10x_tcgen05_guardrail_trap_phase_invalid_during_alloc:
[----:B------:R-:W-:Y:S05]  /*7980*/  BPT.TRAP 0x1 ;  /* 0x000000040000795c */ /* 0x000fea0000300000 */
[----:B------:R-:W-:-:S04]  /*7990*/  MOV R3, 0x0 ;  /* 0x0000000000037802 */ /* 0x000fc80000000f00 */
[----:B------:R-:W-:Y:S05]  /*79a0*/  RET.REL.NODEC R2 `(_ZN7cutlass13device_kernelINS_4gemm6kernel13GemmUniversalIN4cute5tupleIJiiiiEEENS1_10collective13CollectiveMmaINS1_35MainloopSm100TmaUmmaWarpSpecializedILi3ELi2ELi4ENS5_IJNS4_1CILi1EEESB_SB_EEEEENS5_IJNSA_ILi64EEESE_NSA_ILi128EEEEEENS_10bfloat16_tENS5_IJlSB_lEEESH_SI_NS4_8TiledMMAINS4_8MMA_AtomIJNS4_20SM100_MMA_F16BF16_SSISH_SH_fLi64ELi64ELNS4_4UMMA5MajorE0ELSN_0ELNSM_7ScaleInE0ELSO_0EEEEEENS4_6LayoutISC_NS5_IJNSA_ILi0EEESS_SS_EEEEENS5_IJNS4_10UnderscoreESV_SV_EEEEENS4_13SM90_TMA_LOADENS4_14ComposedLayoutINS4_7SwizzleILi3ELi4ELi3EEENS4_18smem_ptr_flag_bitsILi16EEENSR_INS5_IJNSA_ILi8EEESE_EEENS5_IJSE_SB_EEEEEEEvNS4_8identityESY_S18_vS19_EENS_8epilogue10collective18CollectiveEpilogueINS1B_23Sm100TmaWarpSpecializedILi3ELi2ELi16ELb1ELb0EEEJSG_NS5_IJNSR_ISE_SB_EENSR_INSA_ILi32EEESB_EEEEESH_SI_SH_SI_NS1B_6fusion15FusionCallbacksIS1F_NS1K_17LinearCombinationISH_fSH_fLNS_15FloatRoundStyleE2EEESG_S1J_JEEENS4_5SM1004TMEM4LOAD26SM100_TMEM_LOAD_16dp256b4xESY_NSZ_INS10_ILi2ELi4ELi3EEES13_NSR_INS5_IJS14_S1H_EEENS5_IJS1H_SB_EEEEEEENS4_17SM75_U32x4_LDSM_NENS4_14SM90_TMA_STOREES1Y_NS4_17SM90_U32x4_STSM_NENS4_39AutoVectorizingCopyWithAssumedAlignmentILi128EEEEEEvvEEEEvNT_6ParamsE) ;  /* 0xffffff8402947950 */ /* 0x000fea0003c3ffff */
        .weak           $__internal_2_$__cuda_sm10x_tcgen05_guardrail_trap_unallocated_columns_being_dealloced
        .type           $__internal_2_$__cuda_sm10x_tcgen05_guardrail_trap_unallocated_columns_being_dealloced,@function
        .size           $__internal_2_$__cuda_sm10x_tcgen05_guardrail_trap_unallocated_columns_being_dealloced,(.L_x_151 - $__internal_2_$__cuda_sm10x_tcgen05_guardrail_trap_unallocated_columns_being_dealloced)
$__internal_2_$__cuda_sm10x_tcgen05_guardrail_trap_unallocated_columns_being_dealloced:
[----:B------:R-:W-:Y:S05]  /*79b0*/  BPT.TRAP 0x1 ;  /* 0x000000040000795c */ /* 0x000fea0000300000 */
[----:B------:R-:W-:-:S04]  /*79c0*/  HFMA2 R3, -RZ, RZ, 0, 0 ;  /* 0x00000000ff037431 */ /* 0x000fc800000001ff */
[----:B------:R-:W-:Y:S05]  /*79d0*/  RET.REL.NODEC R2 `(_ZN7cutlass13device_kernelINS_4gemm6kernel13GemmUniversalIN4cute5tupleIJiiiiEEENS1_10collective13CollectiveMmaINS1_35MainloopSm100TmaUmmaWarpSpecializedILi3ELi2ELi4ENS5_IJNS4_1CILi1EEESB_SB_EEEEENS5_IJNSA_ILi64EEESE_NSA_ILi128EEEEEENS_10bfloat16_tENS5_IJlSB_lEEESH_SI_NS4_8TiledMMAINS4_8MMA_AtomIJNS4_20SM100_MMA_F16BF16_SSISH_SH_fLi64ELi64ELNS4_4UMMA5MajorE0ELSN_0ELNSM_7ScaleInE0ELSO_0EEEEEENS4_6LayoutISC_NS5_IJNSA_ILi0EEESS_SS_EEEEENS5_IJNS4_10UnderscoreESV_SV_EEEEENS4_13SM90_TMA_LOADENS4_14ComposedLayoutINS4_7SwizzleILi3ELi4ELi3EEENS4_18smem_ptr_flag_bitsILi16EEENSR_INS5_IJNSA_ILi8EEESE_EEENS5_IJSE_SB_EEEEEEEvNS4_8identityESY_S18_vS19_EENS_8epilogue10collective18CollectiveEpilogueINS1B_23Sm100TmaWarpSpecializedILi3ELi2ELi16ELb1ELb0EEEJSG_NS5_IJNSR_ISE_SB_EENSR_INSA_ILi32EEESB_EEEEESH_SI_SH_SI_NS1B_6fusion15FusionCallbacksIS1F_NS1K_17LinearCombinationISH_fSH_fLNS_15FloatRoundStyleE2EEESG_S1J_JEEENS4_5SM1004TMEM4LOAD26SM100_TMEM_LOAD_16dp256b4xESY_NSZ_INS10_ILi2ELi4ELi3EEES13_NSR_INS5_IJS14_S1H_EEENS5_IJS1H_SB_EEEEEEENS4_17SM75_U32x4_LDSM_NENS4_14SM90_TMA_STOREES1Y_NS4_17SM90_U32x4_STSM_NENS4_39AutoVectorizingCopyWithAssumedAlignmentILi128EEEEEEvvEEEEvNT_6ParamsE) ;  /* 0xffffff8402887950 */ /* 0x000fea0003c3ffff */
.L_x_150:
[----:B------:R-:W-:-:S00]  /*79e0*/  BRA `(.L_x_150) ;  /* 0xfffffffc00fc7947 */ /* 0x000fc0000383ffff */
[----:B------:R-:W-:-:S00]  /*79f0*/  NOP ;  /* 0x0000000000007918 */ /* 0x000fc00000000000 */
        /* <DEDUP_REMOVED lines=8> */
.L_x_151:


//--------------------- .nv.global.init           --------------------------
	.section	.nv.global.init,"aw",@progbits
.nv.global.init:
	.type		$str$27,@object
	.size		$str$27,($str$28 - $str$27)
$str$27:
        /*0000*/ 	.byte	0x28, 0x61, 0x64, 0x64, 0x72, 0x65, 0x73, 0x73, 0x20, 0x26, 0x20, 0x6d, 0x61, 0x73, 0x6b, 0x29
        /*0010*/ 	.byte	0x20, 0x3d, 0x3d, 0x20, 0x30, 0x00
	.type		$str$28,@object
	.size		$str$28,($str$26 - $str$28)
$str$28:
        /*0016*/ 	.byte	0x2f, 0x74, 0x6d, 0x70, 0x2f, 0x63, 0x75, 0x74, 0x6c, 0x61, 0x73, 0x73, 0x5f, 0x73, 0x77, 0x65
        /*0026*/ 	.byte	0x65, 0x70, 0x5f, 0x73, 0x72, 0x63, 0x2f, 0x69, 0x6e, 0x63, 0x6c, 0x75, 0x64, 0x65, 0x2f, 0x63
        /*0036*/ 	.byte	0x75, 0x74, 0x65, 0x2f, 0x70, 0x6f, 0x69, 0x6e, 0x74, 0x65, 0x72, 0x5f, 0x66, 0x6c, 0x61, 0x67
        /*0046*/ 	.byte	0x67, 0x65, 0x64, 0x2e, 0x68, 0x70, 0x70, 0x00
	.type		$str$26,@object
	.size		$str$26,($str$25 - $str$26)
$str$26:
        /*004e*/ 	.byte	0x2f, 0x74, 0x6d, 0x70, 0x2f, 0x63, 0x75, 0x74, 0x6c, 0x61, 0x73, 0x73, 0x5f, 0x73, 0x77, 0x65
        /*005e*/ 	.byte	0x65, 0x70, 0x5f, 0x73, 0x72, 0x63, 0x2f, 0x69, 0x6e, 0x63, 0x6c, 0x75, 0x64, 0x65, 0x2f, 0x63
        /*006e*/ 	.byte	0x75, 0x74, 0x65, 0x2f, 0x61, 0x74, 0x6f, 0x6d, 0x2f, 0x63, 0x6f, 0x70, 0x79, 0x5f, 0x74, 0x72
        /*007e*/ 	.byte	0x61, 0x69, 0x74, 0x73, 0x5f, 0x73, 0x6d, 0x31, 0x30, 0x30, 0x2e, 0x68, 0x70, 0x70, 0x00
	.type		$str$25,@object
	.size		$str$25,(__unnamed_1 - $str$25)
$str$25:
        /*008d*/ 	.byte	0x28, 0x28, 0x75, 0x69, 0x6e, 0x74, 0x33, 0x32, 0x5f, 0x74, 0x28, 0x74, 0x68, 0x72, 0x65, 0x61
        /*009d*/ 	.byte	0x64, 0x49, 0x64, 0x78, 0x2e, 0x78, 0x29, 0x20, 0x2f, 0x20, 0x33, 0x32, 0x29, 0x20, 0x25, 0x20
        /*00ad*/ 	.byte	0x34, 0x29, 0x20, 0x3d, 0x3d, 0x20, 0x28, 0x28, 0x28, 0x74, 0x6d, 0x65, 0x6d, 0x5f, 0x61, 0x64
        /*00bd*/ 	.byte	0x64, 0x72, 0x20, 0x3e, 0x3e, 0x20, 0x31, 0x36, 0x29, 0x20, 0x2f, 0x20, 0x33, 0x32, 0x29, 0x20
        /*00cd*/ 	.byte	0x25, 0x20, 0x34, 0x29, 0x00
	.type		__unnamed_1,@object
	.size		__unnamed_1,(__unnamed_2 - __unnamed_1)
__unnamed_1:
        /*00d2*/ 	.byte	0x61, 0x75, 0x74, 0x6f, 0x20, 0x63, 0x75, 0x74, 0x65, 0x3a, 0x3a, 0x61, 0x73, 0x5f, 0x70, 0x6f
        /* <DEDUP_REMOVED lines=24> */
        /*0262*/ 	.byte	0x30, 0x34, 0x38, 0x3e, 0x3e, 0x3e, 0x3e, 0x5d, 0x00
	.type		__unnamed_2,@object
	.size		__unnamed_2,(.L_2 - __unnamed_2)
__unnamed_2:
        /* <DEDUP_REMOVED lines=45> */
        /*053b*/ 	.byte	0x3e, 0x3e, 0x3e, 0x5d, 0x00
.L_2:


//--------------------- .nv.shared._ZN7cutlass13device_kernelINS_4gemm6kernel13GemmUniversalIN4cute5tupleIJiiiiEEENS1_10collective13CollectiveMmaINS1_35MainloopSm100TmaUmmaWarpSpecializedILi3ELi2ELi4ENS5_IJNS4_1CILi1EEESB_SB_EEEEENS5_IJNSA_ILi64EEESE_NSA_ILi128EEEEEENS_10bfloat16_tENS5_IJlSB_lEEESH_SI_NS4_8TiledMMAINS4_8MMA_AtomIJNS4_20SM100_MMA_F16BF16_SSISH_SH_fLi64ELi64ELNS4_4UMMA5MajorE0ELSN_0ELNSM_7ScaleInE0ELSO_0EEEEEENS4_6LayoutISC_NS5_IJNSA_ILi0EEESS_SS_EEEEENS5_IJNS4_10UnderscoreESV_SV_EEEEENS4_13SM90_TMA_LOADENS4_14ComposedLayoutINS4_7SwizzleILi3ELi4ELi3EEENS4_18smem_ptr_flag_bitsILi16EEENSR_INS5_IJNSA_ILi8EEESE_EEENS5_IJSE_SB_EEEEEEEvNS4_8identityESY_S18_vS19_EENS_8epilogue10collective18CollectiveEpilogueINS1B_23Sm100TmaWarpSpecializedILi3ELi2ELi16ELb1ELb0EEEJSG_NS5_IJNSR_ISE_SB_EENSR_INSA_ILi32EEESB_EEEEESH_SI_SH_SI_NS1B_6fusion15FusionCallbacksIS1F_NS1K_17LinearCombinationISH_fSH_fLNS_15FloatRoundStyleE2EEESG_S1J_JEEENS4_5SM1004TMEM4LOAD26SM100_TMEM_LOAD_16dp256b4xESY_NSZ_INS10_ILi2ELi4ELi3EEES13_NSR_INS5_IJS14_S1H_EEENS5_IJS1H_SB_EEEEEEENS4_17SM75_U32x4_LDSM_NENS4_14SM90_TMA_STOREES1Y_NS4_17SM90_U32x4_STSM_NENS4_39AutoVectorizingCopyWithAssumedAlignmentILi128EEEEEEvvEEEEvNT_6ParamsE --------------------------
	.section	.nv.shared._ZN7cutlass13device_kernelINS_4gemm6kernel13GemmUniversalIN4cute5tupleIJiiiiEEENS1_10collective13CollectiveMmaINS1_35MainloopSm100TmaUmmaWarpSpecializedILi3ELi2ELi4ENS5_IJNS4_1CILi1EEESB_SB_EEEEENS5_IJNSA_ILi64EEESE_NSA_ILi128EEEEEENS_10bfloat16_tENS5_IJlSB_lEEESH_SI_NS4_8TiledMMAINS4_8MMA_AtomIJNS4_20SM100_MMA_F16BF16_SSISH_SH_fLi64ELi64ELNS4_4UMMA5MajorE0ELSN_0ELNSM_7ScaleInE0ELSO_0EEEEEENS4_6LayoutISC_NS5_IJNSA_ILi0EEESS_SS_EEEEENS5_IJNS4_10UnderscoreESV_SV_EEEEENS4_13SM90_TMA_LOADENS4_14ComposedLayoutINS4_7SwizzleILi3ELi4ELi3EEENS4_18smem_ptr_flag_bitsILi16EEENSR_INS5_IJNSA_ILi8EEESE_EEENS5_IJSE_SB_EEEEEEEvNS4_8identityESY_S18_vS19_EENS_8epilogue10collective18CollectiveEpilogueINS1B_23Sm100TmaWarpSpecializedILi3ELi2ELi16ELb1ELb0EEEJSG_NS5_IJNSR_ISE_SB_EENSR_INSA_ILi32EEESB_EEEEESH_SI_SH_SI_NS1B_6fusion15FusionCallbacksIS1F_NS1K_17LinearCombinationISH_fSH_fLNS_15FloatRoundStyleE2EEESG_S1J_JEEENS4_5SM1004TMEM4LOAD26SM100_TMEM_LOAD_16dp256b4xESY_NSZ_INS10_ILi2ELi4ELi3EEES13_NSR_INS5_IJS14_S1H_EEENS5_IJS1H_SB_EEEEEEENS4_17SM75_U32x4_LDSM_NENS4_14SM90_TMA_STOREES1Y_NS4_17SM90_U32x4_STSM_NENS4_39AutoVectorizingCopyWithAssumedAlignmentILi128EEEEEEvvEEEEvNT_6ParamsE,"aw",@nobits
	.sectionflags	@""
	.align	16
	.zero		1024


//--------------------- .nv.shared.reserved.0     --------------------------
	.section	.nv.shared.reserved.0,"aw",@nobits
	.weak		__nv_reservedSMEM_offset_0_alias
	.size		__nv_reservedSMEM_offset_0_alias, 0, 64
	.other		__nv_reservedSMEM_offset_0_alias,@"STO_CUDA_RESERVED_SHARED STV_DEFAULT"
__nv_reservedSMEM_offset_0_alias:
	.zero		0
.nv.shared.reserved.0:
	.zero		64
	.weak		__nv_reservedSMEM_tcgen05_partition
	.type		__nv_reservedSMEM_tcgen05_partition,@object
	.size		__nv_reservedSMEM_tcgen05_partition,(.L_0 - __nv_reservedSMEM_tcgen05_partition)
__nv_reservedSMEM_tcgen05_partition:
	.zero		32
.L_0:


//--------------------- .nv.global                --------------------------
	.section	.nv.global,"aw",@nobits
.nv.global:
	.type		_ZN40_INTERNAL_e52f70c5_4_k_cu_0cf82624_352614cute1_E,@object
	.size		_ZN40_INTERNAL_e52f70c5_4_k_cu_0cf82624_352614cute1_E,(_ZN40_INTERNAL_e52f70c5_4_k_cu_0cf82624_352614cuda3std3__45__cpo6cbeginE - _ZN40_INTERNAL_e52f70c5_4_k_cu_0cf82624_352614cute1_E)
_ZN40_INTERNAL_e52f70c5_4_k_cu_0cf82624_352614cute1_E:
	.zero		1
	.type		_ZN40_INTERNAL_e52f70c5_4_k_cu_0cf82624_352614cuda3std3__45__cpo6cbeginE,@object
	.size		_ZN40_INTERNAL_e52f70c5_4_k_cu_0cf82624_352614cuda3std3__45__cpo6cbeginE,(_ZN40_INTERNAL_e52f70c5_4_k_cu_0cf82624_352614cuda3std3__48in_placeE - _ZN40_INTERNAL_e52f70c5_4_k_cu_0cf82624_352614cuda3std3__45__cpo6cbeginE)
_ZN40_INTERNAL_e52f70c5_4_k_cu_0cf82624_352614cuda3std3__45__cpo6cbeginE:
	.zero		1
	.type		_ZN40_INTERNAL_e52f70c5_4_k_cu_0cf82624_352614cuda3std3__48in_placeE,@object
	.size		_ZN40_INTERNAL_e52f70c5_4_k_cu_0cf82624_352614cuda3std3__48in_placeE,(_ZN40_INTERNAL_e52f70c5_4_k_cu_0cf82624_352614cuda3std6ranges3__45__cpo9iter_moveE - _ZN40_INTERNAL_e52f70c5_4_k_cu_0cf82624_352614cuda3std3__48in_placeE)
_ZN40_INTERNAL_e52f70c5_4_k_cu_0cf82624_352614cuda3std3__48in_placeE:
	.zero		1
	.type		_ZN40_INTERNAL_e52f70c5_4_k_cu_0cf82624_352614cuda3std6ranges3__45__cpo9iter_moveE,@object
	.size		_ZN40_INTERNAL_e52f70c5_4_k_cu_0cf82624_352614cuda3std6ranges3__45__cpo9iter_moveE,(_ZN40_INTERNAL_e52f70c5_4_k_cu_0cf82624_352614cuda3std3__45__cpo5beginE - _ZN40_INTERNAL_e52f70c5_4_k_cu_0cf82624_352614cuda3std6ranges3__45__cpo9iter_moveE)
_ZN40_INTERNAL_e52f70c5_4_k_cu_0cf82624_352614cuda3std6ranges3__45__cpo9iter_moveE:
	.zero		1
	.type		_ZN40_INTERNAL_e52f70c5_4_k_cu_0cf82624_352614cuda3std3__45__cpo5beginE,@object
	.size		_ZN40_INTERNAL_e52f70c5_4_k_cu_0cf82624_352614cuda3std3__45__cpo5beginE,(_ZN40_INTERNAL_e52f70c5_4_k_cu_0cf82624_352614cuda3std3__442_GLOBAL__N__e52f70c5_4_k_cu_0cf82624_352616ignoreE - _ZN40_INTERNAL_e52f70c5_4_k_cu_0cf82624_352614cuda3std3__45__cpo5beginE)
_ZN40_INTERNAL_e52f70c5_4_k_cu_0cf82624_352614cuda3std3__45__cpo5beginE:
	.zero		1
	.type		_ZN40_INTERNAL_e52f70c5_4_k_cu_0cf82624_352614cuda3std3__442_GLOBAL__N__e52f70c5_4_k_cu_0cf82624_352616ignoreE,@object
	.size		_ZN40_INTERNAL_e52f70c5_4_k_cu_0cf82624_352614cuda3std3__442_GLOBAL__N__e52f70c5_4_k_cu_0cf82624_352616ignoreE,(_ZN40_INTERNAL_e52f70c5_4_k_cu_0cf82624_352614cute7productE - _ZN40_INTERNAL_e52f70c5_4_k_cu_0cf82624_352614cuda3std3__442_GLOBAL__N__e52f70c5_4_k_cu_0cf82624_352616ignoreE)
_ZN40_INTERNAL_e52f70c5_4_k_cu_0cf82624_352614cuda3std3__442_GLOBAL__N__e52f70c5_4_k_cu_0cf82624_352616ignoreE:
	.zero		1
	.type		_ZN40_INTERNAL_e52f70c5_4_k_cu_0cf82624_352614cute7productE,@object
	.size		_ZN40_INTERNAL_e52f70c5_4_k_cu_0cf82624_352614cute7productE,(_ZN40_INTERNAL_e52f70c5_4_k_cu_0cf82624_352614cuda3std3__45__cpo3endE - _ZN40_INTERNAL_e52f70c5_4_k_cu_0cf82624_352614cute7productE)
_ZN40_INTERNAL_e52f70c5_4_k_cu_0cf82624_352614cute7productE:
	.zero		1
	.type		_ZN40_INTERNAL_e52f70c5_4_k_cu_0cf82624_352614cuda3std3__45__cpo3endE,@object
	.size		_ZN40_INTERNAL_e52f70c5_4_k_cu_0cf82624_352614cuda3std3__45__cpo3endE,(_ZN40_INTERNAL_e52f70c5_4_k_cu_0cf82624_352614cuda3std3__419piecewise_constructE - _ZN40_INTERNAL_e52f70c5_4_k_cu_0cf82624_352614cuda3std3__45__cpo3endE)
_ZN40_INTERNAL_e52f70c5_4_k_cu_0cf82624_352614cuda3std3__45__cpo3endE:
	.zero		1
	.type		_ZN40_INTERNAL_e52f70c5_4_k_cu_0cf82624_352614cuda3std3__419piecewise_constructE,@object
	.size		_ZN40_INTERNAL_e52f70c5_4_k_cu_0cf82624_352614cuda3std3__419piecewise_constructE,(_ZN40_INTERNAL_e52f70c5_4_k_cu_0cf82624_352614cuda3std3__45__cpo4cendE - _ZN40_INTERNAL_e52f70c5_4_k_cu_0cf82624_352614cuda3std3__419piecewise_constructE)
_ZN40_INTERNAL_e52f70c5_4_k_cu_0cf82624_352614cuda3std3__419piecewise_constructE:
	.zero		1
	.type		_ZN40_INTERNAL_e52f70c5_4_k_cu_0cf82624_352614cuda3std3__45__cpo4cendE,@object
	.size		_ZN40_INTERNAL_e52f70c5_4_k_cu_0cf82624_352614cuda3std3__45__cpo4cendE,(_ZN40_INTERNAL_e52f70c5_4_k_cu_0cf82624_352614cuda3std6ranges3__45__cpo4swapE - _ZN40_INTERNAL_e52f70c5_4_k_cu_0cf82624_352614cuda3std3__45__cpo4cendE)
_ZN40_INTERNAL_e52f70c5_4_k_cu_0cf82624_352614cuda3std3__45__cpo4cendE:
	.zero		1
	.type		_ZN40_INTERNAL_e52f70c5_4_k_cu_0cf82624_352614cuda3std6ranges3__45__cpo4swapE,@object
	.size		_ZN40_INTERNAL_e52f70c5_4_k_cu_0cf82624_352614cuda3std6ranges3__45__cpo4swapE,(.L_10 - _ZN40_INTERNAL_e52f70c5_4_k_cu_0cf82624_352614cuda3std6ranges3__45__cpo4swapE)
_ZN40_INTERNAL_e52f70c5_4_k_cu_0cf82624_352614cuda3std6ranges3__45__cpo4swapE:
	.zero		1
.L_10:


//--------------------- .nv.constant0._ZN7cutlass13device_kernelINS_4gemm6kernel13GemmUniversalIN4cute5tupleIJiiiiEEENS1_10collective13CollectiveMmaINS1_35MainloopSm100TmaUmmaWarpSpecializedILi3ELi2ELi4ENS5_IJNS4_1CILi1EEESB_SB_EEEEENS5_IJNSA_ILi64EEESE_NSA_ILi128EEEEEENS_10bfloat16_tENS5_IJlSB_lEEESH_SI_NS4_8TiledMMAINS4_8MMA_AtomIJNS4_20SM100_MMA_F16BF16_SSISH_SH_fLi64ELi64ELNS4_4UMMA5MajorE0ELSN_0ELNSM_7ScaleInE0ELSO_0EEEEEENS4_6LayoutISC_NS5_IJNSA_ILi0EEESS_SS_EEEEENS5_IJNS4_10UnderscoreESV_SV_EEEEENS4_13SM90_TMA_LOADENS4_14ComposedLayoutINS4_7SwizzleILi3ELi4ELi3EEENS4_18smem_ptr_flag_bitsILi16EEENSR_INS5_IJNSA_ILi8EEESE_EEENS5_IJSE_SB_EEEEEEEvNS4_8identityESY_S18_vS19_EENS_8epilogue10collective18CollectiveEpilogueINS1B_23Sm100TmaWarpSpecializedILi3ELi2ELi16ELb1ELb0EEEJSG_NS5_IJNSR_ISE_SB_EENSR_INSA_ILi32EEESB_EEEEESH_SI_SH_SI_NS1B_6fusion15FusionCallbacksIS1F_NS1K_17LinearCombinationISH_fSH_fLNS_15FloatRoundStyleE2EEESG_S1J_JEEENS4_5SM1004TMEM4LOAD26SM100_TMEM_LOAD_16dp256b4xESY_NSZ_INS10_ILi2ELi4ELi3EEES13_NSR_INS5_IJS14_S1H_EEENS5_IJS1H_SB_EEEEEEENS4_17SM75_U32x4_LDSM_NENS4_14SM90_TMA_STOREES1Y_NS4_17SM90_U32x4_STSM_NENS4_39AutoVectorizingCopyWithAssumedAlignmentILi128EEEEEEvvEEEEvNT_6ParamsE --------------------------
	.section	.nv.constant0._ZN7cutlass13device_kernelINS_4gemm6kernel13GemmUniversalIN4cute5tupleIJiiiiEEENS1_10collective13CollectiveMmaINS1_35MainloopSm100TmaUmmaWarpSpecializedILi3ELi2ELi4ENS5_IJNS4_1CILi1EEESB_SB_EEEEENS5_IJNSA_ILi64EEESE_NSA_ILi128EEEEEENS_10bfloat16_tENS5_IJlSB_lEEESH_SI_NS4_8TiledMMAINS4_8MMA_AtomIJNS4_20SM100_MMA_F16BF16_SSISH_SH_fLi64ELi64ELNS4_4UMMA5MajorE0ELSN_0ELNSM_7ScaleInE0ELSO_0EEEEEENS4_6LayoutISC_NS5_IJNSA_ILi0EEESS_SS_EEEEENS5_IJNS4_10UnderscoreESV_SV_EEEEENS4_13SM90_TMA_LOADENS4_14ComposedLayoutINS4_7SwizzleILi3ELi4ELi3EEENS4_18smem_ptr_flag_bitsILi16EEENSR_INS5_IJNSA_ILi8EEESE_EEENS5_IJSE_SB_EEEEEEEvNS4_8identityESY_S18_vS19_EENS_8epilogue10collective18CollectiveEpilogueINS1B_23Sm100TmaWarpSpecializedILi3ELi2ELi16ELb1ELb0EEEJSG_NS5_IJNSR_ISE_SB_EENSR_INSA_ILi32EEESB_EEEEESH_SI_SH_SI_NS1B_6fusion15FusionCallbacksIS1F_NS1K_17LinearCombinationISH_fSH_fLNS_15FloatRoundStyleE2EEESG_S1J_JEEENS4_5SM1004TMEM4LOAD26SM100_TMEM_LOAD_16dp256b4xESY_NSZ_INS10_ILi2ELi4ELi3EEES13_NSR_INS5_IJS14_S1H_EEENS5_IJS1H_SB_EEEEEEENS4_17SM75_U32x4_LDSM_NENS4_14SM90_TMA_STOREES1Y_NS4_17SM90_U32x4_STSM_NENS4_39AutoVectorizingCopyWithAssumedAlignmentILi128EEEEEEvvEEEEvNT_6ParamsE,"a",@progbits
	.sectionflags	@""
	.align	4
.nv.constant0._ZN7cutlass13device_kernelINS_4gemm6kernel13GemmUniversalIN4cute5tupleIJiiiiEEENS1_10collective13CollectiveMmaINS1_35MainloopSm100TmaUmmaWarpSpecializedILi3ELi2ELi4ENS5_IJNS4_1CILi1EEESB_SB_EEEEENS5_IJNSA_ILi64EEESE_NSA_ILi128EEEEEENS_10bfloat16_tENS5_IJlSB_lEEESH_SI_NS4_8TiledMMAINS4_8MMA_AtomIJNS4_20SM100_MMA_F16BF16_SSISH_SH_fLi64ELi64ELNS4_4UMMA5MajorE0ELSN_0ELNSM_7ScaleInE0ELSO_0EEEEEENS4_6LayoutISC_NS5_IJNSA_ILi0EEESS_SS_EEEEENS5_IJNS4_10UnderscoreESV_SV_EEEEENS4_13SM90_TMA_LOADENS4_14ComposedLayoutINS4_7SwizzleILi3ELi4ELi3EEENS4_18smem_ptr_flag_bitsILi16EEENSR_INS5_IJNSA_ILi8EEESE_EEENS5_IJSE_SB_EEEEEEEvNS4_8identityESY_S18_vS19_EENS_8epilogue10collective18CollectiveEpilogueINS1B_23Sm100TmaWarpSpecializedILi3ELi2ELi16ELb1ELb0EEEJSG_NS5_IJNSR_ISE_SB_EENSR_INSA_ILi32EEESB_EEEEESH_SI_SH_SI_NS1B_6fusion15FusionCallbacksIS1F_NS1K_17LinearCombinationISH_fSH_fLNS_15FloatRoundStyleE2EEESG_S1J_JEEENS4_5SM1004TMEM4LOAD26SM100_TMEM_LOAD_16dp256b4xESY_NSZ_INS10_ILi2ELi4ELi3EEES13_NSR_INS5_IJS14_S1H_EEENS5_IJS1H_SB_EEEEEEENS4_17SM75_U32x4_LDSM_NENS4_14SM90_TMA_STOREES1Y_NS4_17SM90_U32x4_STSM_NENS4_39AutoVectorizingCopyWithAssumedAlignmentILi128EEEEEEvvEEEEvNT_6ParamsE:
	.zero		2944


//--------------------- SYMBOLS --------------------------

	.type		.nv.reservedSmem.offset0,@object
	.size		.nv.reservedSmem.offset0,0x4
	.type		.nv.reservedSmem.cap,@object
	.size		.nv.reservedSmem.cap,0x4
	.type		__assertfail,@function
